	.target	sm_100a

	.elftype	@"ET_EXEC"


//--------------------- .note.nv.tkinfo           --------------------------
	.section	.note.nv.tkinfo,"",@"SHT_NOTE"
	.sectionflags	@"SHF_NOTE_NV_TKINFO"
	.tkinfo
        /*0018*/ 	.word	0x00000081
        /*0030*/ 	.string	""
        /*0030*/ 	.string	"ptxas-blackwell"
        /*0030*/ 	.string	"Cuda compilation tools, release 12.9, V12.9.86"
        /*0030*/ 	.string	"Build cuda_12.9.r12.9/compiler.36037853_0"
        /*0030*/ 	.string	"-v  -suppress-debug-info  -lineinfo  -arch sm_100a "



//--------------------- .note.nv.cuver            --------------------------
	.section	.note.nv.cuver,"",@"SHT_NOTE"
	.sectionflags	@"SHF_NOTE_NV_CUVER"
        /*0018*/ 	.short	0x0001
        /*001a*/ 	.short	0x0064
        /*001c*/ 	.short	0x0001
        /*001e*/ 	.short	0x0000
        /*0020*/ 	.short	0x0001
        /*0022*/ 	.short	0x0000


//--------------------- .nv.info                  --------------------------
	.section	.nv.info,"",@"SHT_CUDA_INFO"
	.align	4


	//----- nvinfo : EIATTR_REGCOUNT
	.align		4
        /*0000*/ 	.byte	0x04, 0x2f
        /*0002*/ 	.short	(.L_4 - .L_3)
	.align		4
.L_3:
        /*0004*/ 	.word	index@(gluon_tcgen05)
        /*0008*/ 	.word	0x00000027


	//----- nvinfo : EIATTR_FRAME_SIZE
	.align		4
.L_4:
        /*000c*/ 	.byte	0x04, 0x11
        /*000e*/ 	.short	(.L_6 - .L_5)
	.align		4
.L_5:
        /*0010*/ 	.word	index@($__internal_2_$__cuda_sm10x_tcgen05_guardrail_trap_unallocated_columns_being_dealloced)
        /*0014*/ 	.word	0x00000000


	//----- nvinfo : EIATTR_FRAME_SIZE
	.align		4
.L_6:
        /*0018*/ 	.byte	0x04, 0x11
        /*001a*/ 	.short	(.L_8 - .L_7)
	.align		4
.L_7:
        /*001c*/ 	.word	index@($__internal_1_$__cuda_sm10x_tcgen05_guardrail_trap_phase_invalid_during_alloc)
        /*0020*/ 	.word	0x00000000


	//----- nvinfo : EIATTR_FRAME_SIZE
	.align		4
.L_8:
        /*0024*/ 	.byte	0x04, 0x11
        /*0026*/ 	.short	(.L_10 - .L_9)
	.align		4
.L_9:
        /*0028*/ 	.word	index@($__internal_0_$__cuda_sm10x_tcgen05_guardrail_trap_col_being_dealloced_not_returned_by_alloc)
        /*002c*/ 	.word	0x00000000


	//----- nvinfo : EIATTR_FRAME_SIZE
	.align		4
.L_10:
        /*0030*/ 	.byte	0x04, 0x11
        /*0032*/ 	.short	(.L_12 - .L_11)
	.align		4
.L_11:
        /*0034*/ 	.word	index@(gluon_tcgen05)
        /*0038*/ 	.word	0x00000000


	//----- nvinfo : EIATTR_MIN_STACK_SIZE
	.align		4
.L_12:
        /*003c*/ 	.byte	0x04, 0x12
        /*003e*/ 	.short	(.L_14 - .L_13)
	.align		4
.L_13:
        /*0040*/ 	.word	index@(gluon_tcgen05)
        /*0044*/ 	.word	0x00000000
.L_14:


//--------------------- .nv.info.gluon_tcgen05    --------------------------
	.section	.nv.info.gluon_tcgen05,"",@"SHT_CUDA_INFO"
	.sectionflags	@""
	.align	4


	//----- nvinfo : EIATTR_CUDA_API_VERSION
	.align		4
        /*0000*/ 	.byte	0x04, 0x37
        /*0002*/ 	.short	(.L_16 - .L_15)
.L_15:
        /*0004*/ 	.word	0x00000081


	//----- nvinfo : EIATTR_KPARAM_INFO
	.align		4
.L_16:
        /*0008*/ 	.byte	0x04, 0x17
        /*000a*/ 	.short	(.L_18 - .L_17)
.L_17:
        /*000c*/ 	.word	0x00000000
        /*0010*/ 	.short	0x000a
        /*0012*/ 	.short	0x0048
        /*0014*/ 	.byte	0x00, 0xf4, 0x21, 0x00


	//----- nvinfo : EIATTR_KPARAM_INFO
	.align		4
.L_18:
        /*0018*/ 	.byte	0x04, 0x17
        /*001a*/ 	.short	(.L_20 - .L_19)
.L_19:
        /*001c*/ 	.word	0x00000000
        /*0020*/ 	.short	0x0009
        /*0022*/ 	.short	0x0040
        /*0024*/ 	.byte	0x00, 0xf4, 0x21, 0x00


	//----- nvinfo : EIATTR_KPARAM_INFO
	.align		4
.L_20:
        /*0028*/ 	.byte	0x04, 0x17
        /*002a*/ 	.short	(.L_22 - .L_21)
.L_21:
        /*002c*/ 	.word	0x00000000
        /*0030*/ 	.short	0x0008
        /*0032*/ 	.short	0x0038
        /*0034*/ 	.byte	0x00, 0xf0, 0x21, 0x00


	//----- nvinfo : EIATTR_KPARAM_INFO
	.align		4
.L_22:
        /*0038*/ 	.byte	0x04, 0x17
        /*003a*/ 	.short	(.L_24 - .L_23)
.L_23:
        /*003c*/ 	.word	0x00000000
        /*0040*/ 	.short	0x0007
        /*0042*/ 	.short	0x0030
        /*0044*/ 	.byte	0x00, 0xf0, 0x21, 0x00


	//----- nvinfo : EIATTR_KPARAM_INFO
	.align		4
.L_24:
        /*0048*/ 	.byte	0x04, 0x17
        /*004a*/ 	.short	(.L_26 - .L_25)
.L_25:
        /*004c*/ 	.word	0x00000000
        /*0050*/ 	.short	0x0006
        /*0052*/ 	.short	0x0028
        /*0054*/ 	.byte	0x00, 0xf0, 0x21, 0x00


	//----- nvinfo : EIATTR_KPARAM_INFO
	.align		4
.L_26:
        /*0058*/ 	.byte	0x04, 0x17
        /*005a*/ 	.short	(.L_28 - .L_27)
.L_27:
        /*005c*/ 	.word	0x00000000
        /*0060*/ 	.short	0x0005
        /*0062*/ 	.short	0x0020
        /*0064*/ 	.byte	0x00, 0xf0, 0x11, 0x00


	//----- nvinfo : EIATTR_KPARAM_INFO
	.align		4
.L_28:
        /*0068*/ 	.byte	0x04, 0x17
        /*006a*/ 	.short	(.L_30 - .L_29)
.L_29:
        /*006c*/ 	.word	0x00000000
        /*0070*/ 	.short	0x0004
        /*0072*/ 	.short	0x001c
        /*0074*/ 	.byte	0x00, 0xf0, 0x11, 0x00


	//----- nvinfo : EIATTR_KPARAM_INFO
	.align		4
.L_30:
        /*0078*/ 	.byte	0x04, 0x17
        /*007a*/ 	.short	(.L_32 - .L_31)
.L_31:
        /*007c*/ 	.word	0x00000000
        /*0080*/ 	.short	0x0003
        /*0082*/ 	.short	0x0018
        /*0084*/ 	.byte	0x00, 0xf0, 0x11, 0x00


	//----- nvinfo : EIATTR_KPARAM_INFO
	.align		4
.L_32:
        /*0088*/ 	.byte	0x04, 0x17
        /*008a*/ 	.short	(.L_34 - .L_33)
.L_33:
        /*008c*/ 	.word	0x00000000
        /*0090*/ 	.short	0x0002
        /*0092*/ 	.short	0x0010
        /*0094*/ 	.byte	0x00, 0xf4, 0x21, 0x00


	//----- nvinfo : EIATTR_KPARAM_INFO
	.align		4
.L_34:
        /*0098*/ 	.byte	0x04, 0x17
        /*009a*/ 	.short	(.L_36 - .L_35)
.L_35:
        /*009c*/ 	.word	0x00000000
        /*00a0*/ 	.short	0x0001
        /*00a2*/ 	.short	0x0008
        /*00a4*/ 	.byte	0x00, 0xf4, 0x21, 0x00


	//----- nvinfo : EIATTR_KPARAM_INFO
	.align		4
.L_36:
        /*00a8*/ 	.byte	0x04, 0x17
        /*00aa*/ 	.short	(.L_38 - .L_37)
.L_37:
        /*00ac*/ 	.word	0x00000000
        /*00b0*/ 	.short	0x0000
        /*00b2*/ 	.short	0x0000
        /*00b4*/ 	.byte	0x00, 0xf4, 0x21, 0x00


	//----- nvinfo : EIATTR_AT_ENTRY_FRAGMENTS
	.align		4
.L_38:
        /*00b8*/ 	.byte	0x04, 0x4f
        /*00ba*/ 	.short	(.L_40 - .L_39)


	//   ....[0]....
.L_39:
        /*00bc*/ 	.word	0x00000004


	//----- nvinfo : EIATTR_RESERVED_SMEM_USED
	.align		4
.L_40:
        /*00c0*/ 	.byte	0x01, 0x41
	.zero		2


	//----- nvinfo : EIATTR_SPARSE_MMA_MASK
	.align		4
        /*00c4*/ 	.byte	0x03, 0x50
        /*00c6*/ 	.short	0x0000


	//----- nvinfo : EIATTR_TCGEN05_1CTA_USED
	.align		4
        /*00c8*/ 	.byte	0x01, 0x51
	.zero		2


	//----- nvinfo : EIATTR_MAXREG_COUNT
	.align		4
        /*00cc*/ 	.byte	0x03, 0x1b
        /*00ce*/ 	.short	0x00ff


	//----- nvinfo : EIATTR_NUM_BARRIERS
	.align		4
        /*00d0*/ 	.byte	0x02, 0x4c
        /*00d2*/ 	.byte	0x01
	.zero		1


	//----- nvinfo : EIATTR_INT_WARP_WIDE_INSTR_OFFSETS
	.align		4
        /*00d4*/ 	.byte	0x04, 0x31
        /*00d6*/ 	.short	(.L_42 - .L_41)


	//   ....[0]....
.L_41:
        /*00d8*/ 	.word	0x00001750


	//   ....[1]....
        /*00dc*/ 	.word	0x00001770


	//   ....[2]....
        /*00e0*/ 	.word	0x000017f0


	//   ....[3]....
        /*00e4*/ 	.word	0x00001bf0


	//   ....[4]....
        /*00e8*/ 	.word	0x00001c40


	//   ....[5]....
        /*00ec*/ 	.word	0x00001c50


	//   ....[6]....
        /*00f0*/ 	.word	0x00001c80


	//   ....[7]....
        /*00f4*/ 	.word	0x00002080


	//   ....[8]....
        /*00f8*/ 	.word	0x00002090


	//   ....[9]....
        /*00fc*/ 	.word	0x00002210


	//   ....[10]....
        /*0100*/ 	.word	0x00002280


	//   ....[11]....
        /*0104*/ 	.word	0x00002290


	//   ....[12]....
        /*0108*/ 	.word	0x000022d0


	//   ....[13]....
        /*010c*/ 	.word	0x00002780


	//   ....[14]....
        /*0110*/ 	.word	0x00002790


	//   ....[15]....
        /*0114*/ 	.word	0x00002b20


	//   ....[16]....
        /*0118*/ 	.word	0x00002b30


	//   ....[17]....
        /*011c*/ 	.word	0x00002ea0


	//   ....[18]....
        /*0120*/ 	.word	0x00002ef0


	//----- nvinfo : EIATTR_COOP_GROUP_MASK_REGIDS
	.align		4
.L_42:
        /*0124*/ 	.byte	0x04, 0x29
        /*0126*/ 	.short	(.L_44 - .L_43)


	//   ....[0]....
.L_43:
        /*0128*/ 	.word	0xffffffff


	//   ....[1]....
        /*012c*/ 	.word	0xffffffff


	//   ....[2]....
        /*0130*/ 	.word	0xffffffff


	//   ....[3]....
        /*0134*/ 	.word	0xffffffff


	//   ....[4]....
        /*0138*/ 	.word	0xffffffff


	//   ....[5]....
        /*013c*/ 	.word	0xffffffff


	//   ....[6]....
        /*0140*/ 	.word	0xffffffff


	//   ....[7]....
        /*0144*/ 	.word	0xffffffff


	//   ....[8]....
        /*0148*/ 	.word	0xffffffff


	//   ....[9]....
        /*014c*/ 	.word	0xffffffff


	//----- nvinfo : EIATTR_COOP_GROUP_INSTR_OFFSETS
	.align		4
.L_44:
        /*0150*/ 	.byte	0x04, 0x28
        /*0152*/ 	.short	(.L_46 - .L_45)


	//   ....[0]....
.L_45:
        /*0154*/ 	.word	0x00000050


	//   ....[1]....
        /*0158*/ 	.word	0x00000310


	//   ....[2]....
        /*015c*/ 	.word	0x00000500


	//   ....[3]....
        /*0160*/ 	.word	0x000009a0


	//   ....[4]....
        /*0164*/ 	.word	0x00000ae0


	//   ....[5]....
        /*0168*/ 	.word	0x00000fe0


	//   ....[6]....
        /*016c*/ 	.word	0x00001120


	//   ....[7]....
        /*0170*/ 	.word	0x00001610


	//   ....[8]....
        /*0174*/ 	.word	0x00002d30


	//   ....[9]....
        /*0178*/ 	.word	0x00002fa0


	//----- nvinfo : EIATTR_VRC_CTA_INIT_COUNT
	.align		4
.L_46:
        /*017c*/ 	.byte	0x02, 0x4a
        /*017e*/ 	.byte	0x80
	.zero		1


	//----- nvinfo : EIATTR_MBARRIER_INSTR_OFFSETS
	.align		4
        /*0180*/ 	.byte	0x04, 0x39
        /*0182*/ 	.short	(.L_48 - .L_47)


	//   ....[0]....
.L_47:
        /*0184*/ 	.word	0x00001810
        /*0188*/ 	.word	0x000000ff
        /*018c*/ 	.word	0x00030000
        /*0190*/ 	.short	0x0100
        /*0192*/ 	.byte	0x08
	.zero		1


	//   ....[1]....
        /*0194*/ 	.word	0x00001820
        /*0198*/ 	.word	0x000000ff
        /*019c*/ 	.word	0x00030020
        /*01a0*/ 	.short	0x0100
        /*01a2*/ 	.byte	0x08
	.zero		1


	//   ....[2]....
        /*01a4*/ 	.word	0x000018d0
        /*01a8*/ 	.word	0x000000ff
        /*01ac*/ 	.word	0x00030008
        /*01b0*/ 	.short	0x0100
        /*01b2*/ 	.byte	0x08
	.zero		1


	//   ....[3]....
        /*01b4*/ 	.word	0x000018e0
        /*01b8*/ 	.word	0x000000ff
        /*01bc*/ 	.word	0x00030028
        /*01c0*/ 	.short	0x0100
        /*01c2*/ 	.byte	0x08
	.zero		1


	//   ....[4]....
        /*01c4*/ 	.word	0x000019c0
        /*01c8*/ 	.word	0x000000ff
        /*01cc*/ 	.word	0x00030010
        /*01d0*/ 	.short	0x0100
        /*01d2*/ 	.byte	0x08
	.zero		1


	//   ....[5]....
        /*01d4*/ 	.word	0x000019d0
        /*01d8*/ 	.word	0x000000ff
        /*01dc*/ 	.word	0x00030030
        /*01e0*/ 	.short	0x0100
        /*01e2*/ 	.byte	0x08
	.zero		1


	//   ....[6]....
        /*01e4*/ 	.word	0x00001ae0
        /*01e8*/ 	.word	0x000000ff
        /*01ec*/ 	.word	0x00030018
        /*01f0*/ 	.short	0x0100
        /*01f2*/ 	.byte	0x08
	.zero		1


	//   ....[7]....
        /*01f4*/ 	.word	0x00001af0
        /*01f8*/ 	.word	0x000000ff
        /*01fc*/ 	.word	0x00030038
        /*0200*/ 	.short	0x0100
        /*0202*/ 	.byte	0x08
	.zero		1


	//   ....[8]....
        /*0204*/ 	.word	0x00001cf0
        /*0208*/ 	.word	0x000000ff
        /*020c*/ 	.word	0x00030000
        /*0210*/ 	.short	0x010a
        /*0212*/ 	.byte	0x08
	.zero		1


	//   ....[9]....
        /*0214*/ 	.word	0x000020e0
        /*0218*/ 	.word	0x000000ff
        /*021c*/ 	.word	0x00030020
        /*0220*/ 	.short	0x010a
        /*0222*/ 	.byte	0x08
	.zero		1


	//   ....[10]....
        /*0224*/ 	.word	0x00002340
        /*0228*/ 	.word	0x000000ff
        /*022c*/ 	.word	0x00030000
        /*0230*/ 	.short	0x010a
        /*0232*/ 	.byte	0x2a
	.zero		1


	//   ....[11]....
        /*0234*/ 	.word	0x000027d0
        /*0238*/ 	.word	0x000000ff
        /*023c*/ 	.word	0x00030020
        /*0240*/ 	.short	0x010a
        /*0242*/ 	.byte	0x2a
	.zero		1


	//   ....[12]....
        /*0244*/ 	.word	0x000028a0
        /*0248*/ 	.word	0x000000ff
        /*024c*/ 	.word	0x00030000
        /*0250*/ 	.short	0x0108
        /*0252*/ 	.byte	0x08
	.zero		1


	//   ....[13]....
        /*0254*/ 	.word	0x000028b0
        /*0258*/ 	.word	0x000000ff
        /*025c*/ 	.word	0x00030020
        /*0260*/ 	.short	0x0108
        /*0262*/ 	.byte	0x08
	.zero		1


	//   ....[14]....
        /*0264*/ 	.word	0x00002900
        /*0268*/ 	.word	0x000000ff
        /*026c*/ 	.word	0x00030008
        /*0270*/ 	.short	0x0108
        /*0272*/ 	.byte	0x08
	.zero		1


	//   ....[15]....
        /*0274*/ 	.word	0x00002910
        /*0278*/ 	.word	0x000000ff
        /*027c*/ 	.word	0x00030028
        /*0280*/ 	.short	0x0108
        /*0282*/ 	.byte	0x08
	.zero		1


	//   ....[16]....
        /*0284*/ 	.word	0x00002960
        /*0288*/ 	.word	0x000000ff
        /*028c*/ 	.word	0x00030010
        /*0290*/ 	.short	0x0108
        /*0292*/ 	.byte	0x08
	.zero		1


	//   ....[17]....
        /*0294*/ 	.word	0x00002970
        /*0298*/ 	.word	0x000000ff
        /*029c*/ 	.word	0x00030030
        /*02a0*/ 	.short	0x0108
        /*02a2*/ 	.byte	0x08
	.zero		1


	//   ....[18]....
        /*02a4*/ 	.word	0x000029c0
        /*02a8*/ 	.word	0x000000ff
        /*02ac*/ 	.word	0x00030018
        /*02b0*/ 	.short	0x0108
        /*02b2*/ 	.byte	0x08
	.zero		1


	//   ....[19]....
        /*02b4*/ 	.word	0x000029d0
        /*02b8*/ 	.word	0x000000ff
        /*02bc*/ 	.word	0x00030038
        /*02c0*/ 	.short	0x0108
        /*02c2*/ 	.byte	0x08
	.zero		1


	//   ....[20]....
        /*02c4*/ 	.word	0x00002fc0
        /*02c8*/ 	.word	0x000000ff
        /*02cc*/ 	.word	0x00030000
        /*02d0*/ 	.short	0x010a
        /*02d2*/ 	.byte	0x08
	.zero		1


	//   ....[21]....
        /*02d4*/ 	.word	0x00002ff0
        /*02d8*/ 	.word	0x000000ff
        /*02dc*/ 	.word	0x00030020
        /*02e0*/ 	.short	0x010a
        /*02e2*/ 	.byte	0x08
	.zero		1


	//   ....[22]....
        /*02e4*/ 	.word	0x00003020
        /*02e8*/ 	.word	0x000000ff
        /*02ec*/ 	.word	0x00030000
        /*02f0*/ 	.short	0x010a
        /*02f2*/ 	.byte	0x2a
	.zero		1


	//   ....[23]....
        /*02f4*/ 	.word	0x00003050
        /*02f8*/ 	.word	0x000000ff
        /*02fc*/ 	.word	0x00030020
        /*0300*/ 	.short	0x010a
        /*0302*/ 	.byte	0x2a
	.zero		1


	//----- nvinfo : EIATTR_NUM_MBARRIERS
	.align		4
.L_48:
        /*0304*/ 	.byte	0x03, 0x38
        /*0306*/ 	.short	0x0008


	//----- nvinfo : EIATTR_EXIT_INSTR_OFFSETS
	.align		4
        /*0308*/ 	.byte	0x04, 0x1c
        /*030a*/ 	.short	(.L_50 - .L_49)


	//   ....[0]....
.L_49:
        /*030c*/ 	.word	0x00002fb0


	//----- nvinfo : EIATTR_REQNTID
	.align		4
.L_50:
        /*0310*/ 	.byte	0x04, 0x10
        /*0312*/ 	.short	(.L_52 - .L_51)
.L_51:
        /*0314*/ 	.word	0x00000100
        /*0318*/ 	.word	0x00000001
        /*031c*/ 	.word	0x00000001


	//----- nvinfo : EIATTR_CRS_STACK_SIZE
	.align		4
.L_52:
        /*0320*/ 	.byte	0x04, 0x1e
        /*0322*/ 	.short	(.L_54 - .L_53)
.L_53:
        /*0324*/ 	.word	0x00000000


	//----- nvinfo : EIATTR_CBANK_PARAM_SIZE
	.align		4
.L_54:
        /*0328*/ 	.byte	0x03, 0x19
        /*032a*/ 	.short	0x0050


	//----- nvinfo : EIATTR_PARAM_CBANK
	.align		4
        /*032c*/ 	.byte	0x04, 0x0a
        /*032e*/ 	.short	(.L_56 - .L_55)
	.align		4
.L_55:
        /*0330*/ 	.word	index@(.nv.constant0.gluon_tcgen05)
        /*0334*/ 	.short	0x0380
        /*0336*/ 	.short	0x0050


	//----- nvinfo : EIATTR_SW_WAR
	.align		4
.L_56:
        /*0338*/ 	.byte	0x04, 0x36
        /*033a*/ 	.short	(.L_58 - .L_57)
.L_57:
        /*033c*/ 	.word	0x00000008
.L_58:


//--------------------- .nv.compat                --------------------------
	.section	.nv.compat,"",@"SHT_CUDA_COMPAT_INFO"
	.align	4
        /*0000*/ 	.byte	0x02, 0x02, 0x02, 0x00, 0x02, 0x05, 0x05, 0x00, 0x02, 0x03, 0x03, 0x00, 0x02, 0x06, 0x01, 0x00


//--------------------- .nv.callgraph             --------------------------
	.section	.nv.callgraph,"",@"SHT_CUDA_CALLGRAPH"
	.align	4
	.sectionentsize	8
	.align		4
        /*0000*/ 	.word	0x00000000
	.align		4
        /*0004*/ 	.word	0xffffffff
	.align		4
        /*0008*/ 	.word	0x00000000
	.align		4
        /*000c*/ 	.word	0xfffffffe
	.align		4
        /*0010*/ 	.word	0x00000000
	.align		4
        /*0014*/ 	.word	0xfffffffd
	.align		4
        /*0018*/ 	.word	0x00000000
	.align		4
        /*001c*/ 	.word	0xfffffffc


//--------------------- .text.gluon_tcgen05       --------------------------
	.section	.text.gluon_tcgen05,"ax",@progbits
	.align	128
        .global         gluon_tcgen05
        .type           gluon_tcgen05,@function
        .size           gluon_tcgen05,(.L_x_85 - gluon_tcgen05)
        .other          gluon_tcgen05,@"STO_CUDA_ENTRY STV_DEFAULT"
gluon_tcgen05:
.text.gluon_tcgen05:
[----:B------:R-:W1:Y:S01]  /*0000*/  LDC R1, c[0x0][0x37c] ;  /* 0x0000df00ff017b82 */ /* 0x000e620000000800 */
[----:B------:R-:W2:Y:S02]  /*0010*/  S2R R0, SR_TID.X ;  /* 0x0000000000007919 */ /* 0x000ea40000002100 */
[----:B--2---:R-:W-:-:S13]  /*0020*/  ISETP.GE.U32.AND P2, PT, R0, 0x20, PT ;  /* 0x000000200000780c */ /* 0x004fda0003f46070 */
[----:B------:R-:W-:Y:S05]  /*0030*/  @P2 BRA `(.L_x_0) ;  /* 0x0000000000b82947 */ /* 0x000fea0003800000 */
[----:B------:R-:W2:Y:S01]  /*0040*/  S2UR UR6, SR_CgaCtaId ;  /* 0x00000000000679c3 */ /* 0x000ea20000008800 */
[----:B------:R-:W-:Y:S01]  /*0050*/  NOP ;  /* 0x0000000000007918 */ /* 0x000fe20000000000 */
[----:B------:R-:W-:Y:S02]  /*0060*/  UMOV UR4, 0x40 ;  /* 0x0000004000047882 */ /* 0x000fe40000000000 */
[----:B--2---:R-:W-:-:S09]  /*0070*/  ULEA UR4, UR6, UR4, 0x18 ;  /* 0x0000000406047291 */ /* 0x004fd2000f8ec0ff */
[----:B------:R-:W2:Y:S01]  /*0080*/  LDS.U8 R2, [UR4] ;  /* 0x00000004ff027984 */ /* 0x000ea20008000000 */
[----:B------:R-:W-:Y:S02]  /*0090*/  UMOV UR4, 0x400 ;  /* 0x0000040000047882 */ /* 0x000fe40000000000 */
[----:B------:R-:W-:Y:S01]  /*00a0*/  ULEA UR4, UR6, UR4, 0x18 ;  /* 0x0000000406047291 */ /* 0x000fe2000f8ec0ff */
[----:B--2---:R-:W-:-:S13]  /*00b0*/  ISETP.NE.AND P0, PT, R2, RZ, PT ;  /* 0x000000ff0200720c */ /* 0x004fda0003f05270 */
[----:B------:R-:W-:Y:S05]  /*00c0*/  @P0 BRA `(.L_x_1) ;  /* 0x00000000007c0947 */ /* 0x000fea0003800000 */
[----:B------:R-:W-:-:S13]  /*00d0*/  ELECT P0, URZ, PT ;  /* 0x0000000000ff782f */ /* 0x000fda0003800000 */
[----:B------:R-:W-:Y:S05]  /*00e0*/  @!P0 BRA `(.L_x_2) ;  /* 0x0000000000848947 */ /* 0x000fea0003800000 */
[----:B------:R-:W-:Y:S01]  /*00f0*/  UMOV UR5, 0x2 ;  /* 0x0000000200057882 */ /* 0x000fe20000000000 */
[----:B------:R-:W-:Y:S02]  /*0100*/  IMAD.MOV.U32 R5, RZ, RZ, 0x1 ;  /* 0x00000001ff057424 */ /* 0x000fe400078e00ff */
[----:B------:R-:W-:Y:S02]  /*0110*/  IMAD.MOV.U32 R3, RZ, RZ, 0x3 ;  /* 0x00000003ff037424 */ /* 0x000fe400078e00ff */
[----:B------:R-:W-:Y:S04]  /*0120*/  DEPBAR.LE SB2, 0x36 ;  /* 0x0000ad800000791a */ /* 0x000fe80000000000 */
[----:B------:R-:W2:Y:S02]  /*0130*/  UTCATOMSWS.FIND_AND_SET.ALIGN UP0, UR5, UR5 ;  /* 0x00000005000575e3 */ /* 0x000ea40008000800 */
[----:B--2---:R-:W-:-:S04]  /*0140*/  PLOP3.LUT P0, PT, PT, PT, UP0, 0x80, 0x8 ;  /* 0x000000000008781c */ /* 0x004fc80003f0f008 */
[----:B------:R-:W-:-:S04]  /*0150*/  SEL R2, RZ, 0xffffffff, !P0 ;  /* 0xffffffffff027807 */ /* 0x000fc80004000000 */
[----:B------:R-:W-:Y:S01]  /*0160*/  ISETP.NE.AND P0, PT, R2, RZ, PT ;  /* 0x000000ff0200720c */ /* 0x000fe20003f05270 */
[----:B------:R-:W-:-:S12]  /*0170*/  IMAD.U32 R2, RZ, RZ, UR5 ;  /* 0x00000005ff027e24 */ /* 0x000fd8000f8e00ff */
[----:B------:R-:W-:Y:S05]  /*0180*/  @P0 BRA `(.L_x_3) ;  /* 0x0000000000240947 */ /* 0x000fea0003800000 */
.L_x_4:
[----:B------:R-:W-:Y:S05]  /*0190*/  NANOSLEEP 0x64 ;  /* 0x000000640000795d */ /* 0x000fea0003800000 */
[----:B------:R-:W-:-:S05]  /*01a0*/  UMOV UR5, 0x2 ;  /* 0x0000000200057882 */ /* 0x000fca0000000000 */
[----:B------:R-:W-:Y:S04]  /*01b0*/  DEPBAR.LE SB2, 0x36 ;  /* 0x0000ad800000791a */ /* 0x000fe80000000000 */
[----:B------:R-:W2:Y:S02]  /*01c0*/  UTCATOMSWS.FIND_AND_SET.ALIGN UP0, UR5, UR5 ;  /* 0x00000005000575e3 */ /* 0x000ea40008000800 */
[----:B--2---:R-:W-:-:S04]  /*01d0*/  PLOP3.LUT P0, PT, PT, PT, UP0, 0x80, 0x8 ;  /* 0x000000000008781c */ /* 0x004fc80003f0f008 */
[----:B------:R-:W-:-:S04]  /*01e0*/  SEL R2, RZ, 0xffffffff, !P0 ;  /* 0xffffffffff027807 */ /* 0x000fc80004000000 */
[----:B------:R-:W-:Y:S01]  /*01f0*/  ISETP.NE.AND P0, PT, R2, RZ, PT ;  /* 0x000000ff0200720c */ /* 0x000fe20003f05270 */
[----:B------:R-:W-:-:S12]  /*0200*/  IMAD.U32 R2, RZ, RZ, UR5 ;  /* 0x00000005ff027e24 */ /* 0x000fd8000f8e00ff */
[----:B------:R-:W-:Y:S05]  /*0210*/  @!P0 BRA `(.L_x_4) ;  /* 0xfffffffc00dc8947 */ /* 0x000fea000383ffff */
.L_x_3:
[C---:B------:R-:W-:Y:S01]  /*0220*/  VIADD R4, R2.reuse, 0x10 ;  /* 0x0000001002047836 */ /* 0x040fe20000000000 */
[----:B------:R-:W-:Y:S01]  /*0230*/  UMOV UR5, 0x50 ;  /* 0x0000005000057882 */ /* 0x000fe20000000000 */
[----:B------:R-:W-:Y:S01]  /*0240*/  SHF.L.U32 R3, R3, R2, RZ ;  /* 0x0000000203037219 */ /* 0x000fe200000006ff */
[----:B------:R-:W-:Y:S01]  /*0250*/  ULEA UR5, UR6, UR5, 0x18 ;  /* 0x0000000506057291 */ /* 0x000fe2000f8ec0ff */
[----:B------:R-:W-:Y:S01]  /*0260*/  IMAD.SHL.U32 R2, R2, 0x20, RZ ;  /* 0x0000002002027824 */ /* 0x000fe200078e00ff */
[----:B------:R-:W-:-:S04]  /*0270*/  SHF.L.U32 R4, R5, R4, RZ ;  /* 0x0000000405047219 */ /* 0x000fc800000006ff */
[----:B------:R-:W-:-:S05]  /*0280*/  LOP3.LUT R3, R4, R3, RZ, 0xfc, !PT ;  /* 0x0000000304037212 */ /* 0x000fca00078efcff */
[----:B------:R2:W-:Y:S04]  /*0290*/  ATOMS.OR RZ, [UR5], R3 ;  /* 0x00000003ffff798c */ /* 0x0005e8000b000005 */
[----:B------:R2:W-:Y:S01]  /*02a0*/  STS [UR4], R2 ;  /* 0x00000002ff007988 */ /* 0x0005e20008000804 */
[----:B------:R-:W-:Y:S05]  /*02b0*/  BRA `(.L_x_2) ;  /* 0x0000000000107947 */ /* 0x000fea0003800000 */
.L_x_1:
[----:B------:R-:W-:Y:S01]  /*02c0*/  IMAD.MOV.U32 R3, RZ, RZ, -0x1 ;  /* 0xffffffffff037424 */ /* 0x000fe200078e00ff */
[----:B------:R-:W-:-:S04]  /*02d0*/  MOV R2, 0x300 ;  /* 0x0000030000027802 */ /* 0x000fc80000000f00 */
[----:B------:R2:W-:Y:S03]  /*02e0*/  STS [UR4], R3 ;  /* 0x00000003ff007988 */ /* 0x0005e60008000804 */
[----:B-12---:R-:W-:Y:S05]  /*02f0*/  CALL.REL.NOINC `($__internal_1_$__cuda_sm10x_tcgen05_guardrail_trap_phase_invalid_during_alloc) ;  /* 0x0000002c006c7944 */ /* 0x006fea0003c00000 */
.L_x_2:
[----:B------:R-:W-:Y:S05]  /*0300*/  WARPSYNC.ALL ;  /* 0x0000000000007948 */ /* 0x000fea0003800000 */
[----:B------:R-:W-:Y:S01]  /*0310*/  NOP ;  /* 0x0000000000007918 */ /* 0x000fe20000000000 */
.L_x_0:
[----:B------:R-:W3:Y:S08]  /*0320*/  S2UR UR4, SR_CgaCtaId ;  /* 0x00000000000479c3 */ /* 0x000ef00000008800 */
[----:B------:R-:W-:Y:S01]  /*0330*/  BAR.SYNC.DEFER_BLOCKING 0x0 ;  /* 0x0000000000007b1d */ /* 0x000fe20000010000 */
[----:B------:R-:W-:-:S05]  /*0340*/  LOP3.LUT R36, R0, 0xff, RZ, 0xc0, !PT ;  /* 0x000000ff00247812 */ /* 0x000fca00078ec0ff */
[----:B------:R-:W-:Y:S02]  /*0350*/  UMOV UR8, 0x400 ;  /* 0x0000040000087882 */ /* 0x000fe40000000000 */
[----:B--2---:R-:W2:Y:S08]  /*0360*/  LDC R3, c[0x0][0x398] ;  /* 0x0000e600ff037b82 */ /* 0x004eb00000000800 */
[----:B------:R-:W4:Y:S01]  /*0370*/  LDC R6, c[0x0][0x3a0] ;  /* 0x0000e800ff067b82 */ /* 0x000f220000000800 */
[----:B---3--:R-:W-:-:S07]  /*0380*/  ULEA UR8, UR4, UR8, 0x18 ;  /* 0x0000000804087291 */ /* 0x008fce000f8ec0ff */
[----:B------:R-:W3:Y:S02]  /*0390*/  S2UR UR16, SR_CTAID.Y ;  /* 0x00000000001079c3 */ /* 0x000ee40000002600 */
[----:B------:R-:W5:Y:S06]  /*03a0*/  LDS R4, [UR8] ;  /* 0x00000008ff047984 */ /* 0x000f6c0008000800 */
[----:B------:R-:W-:Y:S06]  /*03b0*/  BAR.SYNC.DEFER_BLOCKING 0x0 ;  /* 0x0000000000007b1d */ /* 0x000fec0000010000 */
[----:B------:R-:W-:Y:S05]  /*03c0*/  @P2 BRA `(.L_x_5) ;  /* 0x0000000000182947 */ /* 0x000fea0003800000 */
[----:B------:R-:W-:Y:S01]  /*03d0*/  ELECT P0, URZ, PT ;  /* 0x0000000000ff782f */ /* 0x000fe20003800000 */
[----:B------:R-:W-:Y:S01]  /*03e0*/  IMAD.MOV.U32 R2, RZ, RZ, 0x1 ;  /* 0x00000001ff027424 */ /* 0x000fe200078e00ff */
[----:B------:R-:W-:Y:S01]  /*03f0*/  UMOV UR5, 0x40 ;  /* 0x0000004000057882 */ /* 0x000fe20000000000 */
[----:B------:R-:W-:Y:S01]  /*0400*/  UVIRTCOUNT.DEALLOC.SMPOOL 0x80 ;  /* 0x000000800000784c */ /* 0x000fe20000000000 */
[----:B------:R-:W-:-:S09]  /*0410*/  ULEA UR5, UR4, UR5, 0x18 ;  /* 0x0000000504057291 */ /* 0x000fd2000f8ec0ff */
[----:B------:R5:W-:Y:S03]  /*0420*/  @P0 STS.U8 [UR5], R2 ;  /* 0x00000002ff000988 */ /* 0x000be60008000005 */
.L_x_5:
[----:B------:R-:W5:Y:S01]  /*0430*/  S2UR UR4, SR_CTAID.Z ;  /* 0x00000000000479c3 */ /* 0x000f620000002700 */
[----:B------:R-:W4:Y:S01]  /*0440*/  LDCU UR5, c[0x0][0x370] ;  /* 0x00006e00ff0577ac */ /* 0x000f220008000800 */
[C---:B------:R-:W-:Y:S01]  /*0450*/  ISETP.GE.U32.AND P0, PT, R36.reuse, 0x20, PT ;  /* 0x000000202400780c */ /* 0x040fe20003f06070 */
[----:B--2--5:R-:W-:Y:S01]  /*0460*/  VIADD R2, R3, 0xffffffff ;  /* 0xffffffff03027836 */ /* 0x024fe20000000000 */
[C---:B------:R-:W-:Y:S01]  /*0470*/  ISETP.NE.U32.AND P3, PT, R36.reuse, RZ, PT ;  /* 0x000000ff2400720c */ /* 0x040fe20003f65070 */
[----:B------:R-:W2:Y:S01]  /*0480*/  LDCU UR6, c[0x0][0x374] ;  /* 0x00006e80ff0677ac */ /* 0x000ea20008000800 */
[----:B------:R-:W-:Y:S01]  /*0490*/  LEA R12, R36, UR8, 0x2 ;  /* 0x00000008240c7c11 */ /* 0x000fe2000f8e10ff */
[----:B----4-:R-:W-:Y:S01]  /*04a0*/  VIADD R9, R6, 0xffffffff ;  /* 0xffffffff06097836 */ /* 0x010fe20000000000 */
[----:B------:R-:W4:Y:S01]  /*04b0*/  S2UR UR13, SR_CTAID.X ;  /* 0x00000000000d79c3 */ /* 0x000f220000002500 */
[----:B------:R-:W5:Y:S01]  /*04c0*/  LDCU.64 UR14, c[0x0][0x3c0] ;  /* 0x00007800ff0e77ac */ /* 0x000f620008000a00 */
[----:B------:R-:W-:Y:S01]  /*04d0*/  R2UR UR12, R4 ;  /* 0x00000000040c72ca */ /* 0x000fe200000e0000 */
[----:B------:R-:W-:Y:S04]  /*04e0*/  BSSY.RECONVERGENT B0, `(.L_x_6) ;  /* 0x0000011000007945 */ /* 0x000fe80003800200 */
[----:B------:R3:W-:Y:S01]  /*04f0*/  @!P0 STS [R12], RZ ;  /* 0x000000ff0c008388 */ /* 0x0007e20000000800 */
[----:B------:R-:W-:-:S03]  /*0500*/  NOP ;  /* 0x0000000000007918 */ /* 0x000fc60000000000 */
[----:B------:R3:W-:Y:S02]  /*0510*/  @!P3 STS [UR8+0x24], R2 ;  /* 0x00002402ff00b988 */ /* 0x0007e40008000808 */
[----:B--23--:R-:W-:Y:S02]  /*0520*/  UIMAD UR4, UR4, UR6, UR16 ;  /* 0x00000006040472a4 */ /* 0x00cfe4000f8e0210 */
[----:B------:R2:W-:Y:S02]  /*0530*/  @!P3 STS [UR8+0x20], R9 ;  /* 0x00002009ff00b988 */ /* 0x0005e40008000808 */
[----:B----4-:R-:W-:-:S04]  /*0540*/  UIMAD UR4, UR4, UR5, UR13 ;  /* 0x00000005040472a4 */ /* 0x010fc8000f8e020d */
[----:B------:R-:W-:-:S04]  /*0550*/  UIMAD UR4, UR4, 0x180, URZ ;  /* 0x00000180040478a4 */ /* 0x000fc8000f8e02ff */
[----:B-----5:R-:W-:-:S04]  /*0560*/  UIADD3 UR10, UP0, UPT, UR4, UR14, URZ ;  /* 0x0000000e040a7290 */ /* 0x020fc8000ff1e0ff */
[----:B------:R-:W-:Y:S01]  /*0570*/  ULEA.HI.X.SX32 UR11, UR4, UR15, 0x1, UP0 ;  /* 0x0000000f040b7291 */ /* 0x000fe200080f0eff */
[----:B--2---:R-:W-:Y:S11]  /*0580*/  @P3 BRA `(.L_x_7) ;  /* 0x0000000000183947 */ /* 0x004ff60003800000 */
[----:B------:R-:W2:Y:S01]  /*0590*/  LDS R3, [UR8+0x8] ;  /* 0x00000808ff037984 */ /* 0x000ea20008000800 */
[----:B------:R-:W3:Y:S01]  /*05a0*/  LDC.64 R10, c[0x0][0x380] ;  /* 0x0000e000ff0a7b82 */ /* 0x000ee20000000a00 */
[----:B------:R-:W-:Y:S02]  /*05b0*/  IMAD.MOV.U32 R4, RZ, RZ, 0x70 ;  /* 0x00000070ff047424 */ /* 0x000fe400078e00ff */
[----:B---3--:R3:W-:Y:S03]  /*05c0*/  STS.64 [UR8], R10 ;  /* 0x0000000aff007988 */ /* 0x0087e60008000a08 */
[----:B--2---:R-:W-:-:S05]  /*05d0*/  LOP3.LUT R3, R3, 0x10, R4, 0xd8, !PT ;  /* 0x0000001003037812 */ /* 0x004fca00078ed804 */
[----:B------:R3:W-:Y:S02]  /*05e0*/  STS [UR8+0x8], R3 ;  /* 0x00000803ff007988 */ /* 0x0007e40008000808 */
.L_x_7:
[----:B------:R-:W-:Y:S05]  /*05f0*/  BSYNC.RECONVERGENT B0 ;  /* 0x0000000000007941 */ /* 0x000fea0003800200 */
.L_x_6:
[----:B------:R-:W-:Y:S04]  /*0600*/  BSSY.RECONVERGENT B0, `(.L_x_8) ;  /* 0x000000a000007945 */ /* 0x000fe80003800200 */
[----:B------:R-:W-:Y:S05]  /*0610*/  @P3 BRA `(.L_x_9) ;  /* 0x0000000000203947 */ /* 0x000fea0003800000 */
[----:B---3--:R-:W2:Y:S01]  /*0620*/  LDS R3, [UR8+0x34] ;  /* 0x00003408ff037984 */ /* 0x008ea20008000800 */
[----:B------:R-:W-:Y:S02]  /*0630*/  IMAD.MOV.U32 R4, RZ, RZ, 0x3f000000 ;  /* 0x3f000000ff047424 */ /* 0x000fe400078e00ff */
[----:B------:R-:W-:Y:S01]  /*0640*/  @!P3 IMAD.MOV.U32 R5, RZ, RZ, 0x7f ;  /* 0x0000007fff05b424 */ /* 0x000fe200078e00ff */
[----:B------:R-:W3:Y:S02]  /*0650*/  @!P3 LDS R8, [UR8+0x38] ;  /* 0x00003808ff08b984 */ /* 0x000ee40008000800 */
[----:B--2---:R-:W-:Y:S02]  /*0660*/  LOP3.LUT R3, R3, 0xff000000, R4, 0xb8, !PT ;  /* 0xff00000003037812 */ /* 0x004fe400078eb804 */
[----:B---3--:R-:W-:-:S03]  /*0670*/  @!P3 LOP3.LUT R4, R8, 0xff, R5, 0xb8, !PT ;  /* 0x000000ff0804b812 */ /* 0x008fc600078eb805 */
[----:B------:R2:W-:Y:S04]  /*0680*/  STS [UR8+0x34], R3 ;  /* 0x00003403ff007988 */ /* 0x0005e80008000808 */
[----:B------:R2:W-:Y:S02]  /*0690*/  @!P3 STS [UR8+0x38], R4 ;  /* 0x00003804ff00b988 */ /* 0x0005e40008000808 */
.L_x_9:
[----:B------:R-:W-:Y:S05]  /*06a0*/  BSYNC.RECONVERGENT B0 ;  /* 0x0000000000007941 */ /* 0x000fea0003800200 */
.L_x_8:
[----:B------:R-:W-:Y:S04]  /*06b0*/  BSSY.RECONVERGENT B0, `(.L_x_10) ;  /* 0x000000e000007945 */ /* 0x000fe80003800200 */
[----:B------:R-:W-:Y:S05]  /*06c0*/  @P3 BRA `(.L_x_11) ;  /* 0x0000000000303947 */ /* 0x000fea0003800000 */
[----:B--2---:R-:W2:Y:S01]  /*06d0*/  LDS R4, [UR8+0x34] ;  /* 0x00003408ff047984 */ /* 0x004ea20008000800 */
[----:B---3--:R-:W3:Y:S03]  /*06e0*/  LDC.64 R10, c[0x0][0x3a8] ;  /* 0x0000ea00ff0a7b82 */ /* 0x008ee60000000a00 */
[----:B------:R-:W4:Y:S01]  /*06f0*/  LDS R3, [UR8+0x1c] ;  /* 0x00001c08ff037984 */ /* 0x000f220008000800 */
[C---:B---3--:R-:W-:Y:S01]  /*0700*/  SHF.L.U64.HI R8, R10.reuse, 0x1, R11 ;  /* 0x000000010a087819 */ /* 0x048fe2000001020b */
[----:B------:R-:W-:-:S03]  /*0710*/  IMAD.SHL.U32 R5, R10, 0x2, RZ ;  /* 0x000000020a057824 */ /* 0x000fc600078e00ff */
[--C-:B------:R-:W-:Y:S02]  /*0720*/  SHF.R.U32.HI R10, RZ, 0x4, R8.reuse ;  /* 0x00000004ff0a7819 */ /* 0x100fe40000011608 */
[----:B------:R-:W-:-:S05]  /*0730*/  SHF.R.U64 R5, R5, 0x4, R8 ;  /* 0x0000000405057819 */ /* 0x000fca0000001208 */
[----:B------:R5:W-:Y:S01]  /*0740*/  STS [UR8+0xc], R5 ;  /* 0x00000c05ff007988 */ /* 0x000be20008000808 */
[----:B--2---:R-:W-:Y:S02]  /*0750*/  LOP3.LUT R4, R4, 0x7, RZ, 0xb8, !PT ;  /* 0x0000000704047812 */ /* 0x004fe400078eb8ff */
[----:B----4-:R-:W-:-:S03]  /*0760*/  LOP3.LUT R3, R3, 0xf, R10, 0xb8, !PT ;  /* 0x0000000f03037812 */ /* 0x010fc600078eb80a */
[----:B------:R5:W-:Y:S04]  /*0770*/  STS [UR8+0x34], R4 ;  /* 0x00003404ff007988 */ /* 0x000be80008000808 */
[----:B------:R5:W-:Y:S02]  /*0780*/  STS [UR8+0x1c], R3 ;  /* 0x00001c03ff007988 */ /* 0x000be40008000808 */
.L_x_11:
[----:B------:R-:W-:Y:S05]  /*0790*/  BSYNC.RECONVERGENT B0 ;  /* 0x0000000000007941 */ /* 0x000fea0003800200 */
.L_x_10:
[----:B------:R-:W-:Y:S04]  /*07a0*/  BSSY.RECONVERGENT B1, `(.L_x_12) ;  /* 0x000001a000017945 */ /* 0x000fe80003800200 */
[----:B------:R-:W-:Y:S04]  /*07b0*/  BSSY.RELIABLE B0, `(.L_x_13) ;  /* 0x0000015000007945 */ /* 0x000fe80003800100 */
[----:B------:R-:W-:Y:S05]  /*07c0*/  @P3 BRA `(.L_x_14) ;  /* 0x0000000000203947 */ /* 0x000fea0003800000 */
[----:B--23-5:R-:W2:Y:S02]  /*07d0*/  LDS R3, [UR8+0x34] ;  /* 0x00003408ff037984 */ /* 0x02cea40008000800 */
[----:B--2---:R-:W-:-:S05]  /*07e0*/  LOP3.LUT R3, R3, 0x38, RZ, 0xb8, !PT ;  /* 0x0000003803037812 */ /* 0x004fca00078eb8ff */
[----:B------:R2:W-:Y:S01]  /*07f0*/  STS [UR8+0x34], R3 ;  /* 0x00003403ff007988 */ /* 0x0005e20008000808 */
[----:B------:R-:W-:Y:S05]  /*0800*/  @P3 BRA `(.L_x_15) ;  /* 0x0000000000203947 */ /* 0x000fea0003800000 */
[----:B--2---:R-:W2:Y:S01]  /*0810*/  LDS R3, [UR8+0x8] ;  /* 0x00000808ff037984 */ /* 0x004ea20008000800 */
[----:B------:R-:W-:-:S05]  /*0820*/  IMAD.MOV.U32 R4, RZ, RZ, 0x780 ;  /* 0x00000780ff047424 */ /* 0x000fca00078e00ff */
[----:B--2---:R-:W-:-:S05]  /*0830*/  LOP3.LUT R3, R3, 0x300, R4, 0xd8, !PT ;  /* 0x0000030003037812 */ /* 0x004fca00078ed804 */
[----:B------:R4:W-:Y:S02]  /*0840*/  STS [UR8+0x8], R3 ;  /* 0x00000803ff007988 */ /* 0x0009e40008000808 */
.L_x_14:
[----:B------:R-:W-:Y:S05]  /*0850*/  @P3 BRA `(.L_x_16) ;  /* 0x0000000000283947 */ /* 0x000fea0003800000 */
[----:B--2345:R-:W2:Y:S02]  /*0860*/  LDS R3, [UR8+0x8] ;  /* 0x00000808ff037984 */ /* 0x03cea40008000800 */
[----:B--2---:R-:W-:-:S05]  /*0870*/  LOP3.LUT R3, R3, 0x1800, RZ, 0xb8, !PT ;  /* 0x0000180003037812 */ /* 0x004fca00078eb8ff */
[----:B------:R3:W-:Y:S02]  /*0880*/  STS [UR8+0x8], R3 ;  /* 0x00000803ff007988 */ /* 0x0007e40008000808 */
.L_x_15:
[----:B------:R-:W-:Y:S05]  /*0890*/  @P3 BREAK.RELIABLE B0 ;  /* 0x0000000000003942 */ /* 0x000fea0003800100 */
[----:B------:R-:W-:Y:S05]  /*08a0*/  @P3 BRA `(.L_x_17) ;  /* 0x0000000000243947 */ /* 0x000fea0003800000 */
[----:B------:R-:W4:Y:S01]  /*08b0*/  LDS R4, [UR8+0x8] ;  /* 0x00000808ff047984 */ /* 0x000f220008000800 */
[----:B--23--:R-:W-:-:S05]  /*08c0*/  IMAD.MOV.U32 R3, RZ, RZ, 0x6000 ;  /* 0x00006000ff037424 */ /* 0x00cfca00078e00ff */
[----:B----4-:R-:W-:-:S04]  /*08d0*/  LOP3.LUT R3, R4, 0x6000, R3, 0xd8, !PT ;  /* 0x0000600004037812 */ /* 0x010fc800078ed803 */
[----:B------:R-:W-:-:S05]  /*08e0*/  LOP3.LUT R3, R3, 0x400000, RZ, 0xb8, !PT ;  /* 0x0040000003037812 */ /* 0x000fca00078eb8ff */
[----:B------:R2:W-:Y:S02]  /*08f0*/  STS [UR8+0x8], R3 ;  /* 0x00000803ff007988 */ /* 0x0005e40008000808 */
.L_x_16:
[----:B------:R-:W-:Y:S05]  /*0900*/  BSYNC.RELIABLE B0 ;  /* 0x0000000000007941 */ /* 0x000fea0003800100 */
.L_x_13:
[----:B--2345:R-:W2:Y:S02]  /*0910*/  @!P3 LDS R3, [UR8+0x8] ;  /* 0x00000808ff03b984 */ /* 0x03cea40008000800 */
[----:B--2---:R-:W-:-:S05]  /*0920*/  @!P3 LOP3.LUT R3, R3, 0x8000, RZ, 0xb8, !PT ;  /* 0x000080000303b812 */ /* 0x004fca00078eb8ff */
[----:B------:R4:W-:Y:S02]  /*0930*/  @!P3 STS [UR8+0x8], R3 ;  /* 0x00000803ff00b988 */ /* 0x0009e40008000808 */
.L_x_17:
[----:B------:R-:W-:Y:S05]  /*0940*/  BSYNC.RECONVERGENT B1 ;  /* 0x0000000000017941 */ /* 0x000fea0003800200 */
.L_x_12:
[----:B------:R-:W-:Y:S05]  /*0950*/  WARPSYNC.ALL ;  /* 0x0000000000007948 */ /* 0x000fea0003800000 */
[----:B------:R-:W-:Y:S01]  /*0960*/  NOP ;  /* 0x0000000000007918 */ /* 0x000fe20000000000 */
[----:B------:R-:W-:Y:S05]  /*0970*/  @P0 BRA `(.L_x_18) ;  /* 0x0000000000300947 */ /* 0x000fea0003800000 */
[----:B--234-:R-:W2:Y:S01]  /*0980*/  S2R R3, SR_LANEID ;  /* 0x0000000000037919 */ /* 0x01cea20000000000 */
[----:B------:R-:W-:Y:S05]  /*0990*/  WARPSYNC.ALL ;  /* 0x0000000000007948 */ /* 0x000fea0003800000 */
[----:B------:R-:W-:Y:S01]  /*09a0*/  NOP ;  /* 0x0000000000007918 */ /* 0x000fe20000000000 */
[----:B--2---:R-:W-:-:S05]  /*09b0*/  IMAD.SHL.U32 R3, R3, 0x4, RZ ;  /* 0x0000000403037824 */ /* 0x004fca00078e00ff */
[----:B------:R-:W2:Y:S01]  /*09c0*/  LDS R7, [R3+UR8] ;  /* 0x0000000803077984 */ /* 0x000ea20008000800 */
[----:B------:R-:W-:-:S05]  /*09d0*/  IADD3 R4, P1, PT, R3, UR10, RZ ;  /* 0x0000000a03047c10 */ /* 0x000fca000ff3e0ff */
[----:B------:R-:W-:-:S05]  /*09e0*/  IMAD.X R5, RZ, RZ, UR11, P1 ;  /* 0x0000000bff057e24 */ /* 0x000fca00088e06ff */
[----:B--2---:R5:W2:Y:S01]  /*09f0*/  ATOMG.E.EXCH.STRONG.GPU PT, RZ, [R4], R7 ;  /* 0x0000000704ff73a8 */ /* 0x004aa200041ee100 */
[----:B------:R-:W-:-:S04]  /*0a00*/  DEPBAR {5,4,3,2,1,0} ;  /* 0x0000003f0000791a */ /* 0x000fc80000000000 */
[----:B------:R-:W3:Y:S02]  /*0a10*/  CCTL.E.C.LDCU.IV.DEEP [UR10] ;  /* 0x000000000a007540 */ /* 0x000ee40009c08000 */
[----:B---3--:R5:W-:Y:S01]  /*0a20*/  UTMACCTL.IV [UR10] ;  /* 0x000000000a0079b9 */ /* 0x008be20008000000 */
[----:B------:R-:W-:Y:S01]  /*0a30*/  NOP ;  /* 0x0000000000007918 */ /* 0x000fe20000000000 */
.L_x_18:
[----:B------:R-:W-:Y:S05]  /*0a40*/  @P0 BRA `(.L_x_19) ;  /* 0x00000000000c0947 */ /* 0x000fea0003800000 */
[----:B------:R0:W-:Y:S01]  /*0a50*/  UTMACMDFLUSH ;  /* 0x00000000000079b7 */ /* 0x0001e20000000000 */
[----:B------:R-:W-:Y:S05]  /*0a60*/  @P0 BRA `(.L_x_19) ;  /* 0x0000000000040947 */ /* 0x000fea0003800000 */
[----:B------:R-:W-:-:S04]  /*0a70*/  DEPBAR.LE SB0, 0x0 ;  /* 0x000080000000791a */ /* 0x000fc80000000000 */
.L_x_19:
[----:B------:R-:W-:Y:S05]  /*0a80*/  WARPSYNC.ALL ;  /* 0x0000000000007948 */ /* 0x000fea0003800000 */
[----:B------:R-:W-:Y:S01]  /*0a90*/  NOP ;  /* 0x0000000000007918 */ /* 0x000fe20000000000 */
[----:B--2---:R-:W-:Y:S06]  /*0aa0*/  BAR.SYNC.DEFER_BLOCKING 0x0 ;  /* 0x0000000000007b1d */ /* 0x004fec0000010000 */
[----:B------:R-:W-:Y:S02]  /*0ab0*/  BSSY.RECONVERGENT B1, `(.L_x_20) ;  /* 0x000000b000017945 */ /* 0x000fe40003800200 */
[----:B------:R-:W-:Y:S06]  /*0ac0*/  BAR.SYNC.DEFER_BLOCKING 0x0 ;  /* 0x0000000000007b1d */ /* 0x000fec0000010000 */
[----:B------:R2:W-:Y:S01]  /*0ad0*/  @!P0 STS [R12], RZ ;  /* 0x000000ff0c008388 */ /* 0x0005e20000000800 */
[----:B------:R-:W-:Y:S01]  /*0ae0*/  NOP ;  /* 0x0000000000007918 */ /* 0x000fe20000000000 */
[----:B------:R-:W-:Y:S05]  /*0af0*/  @P3 BRA `(.L_x_21) ;  /* 0x0000000000183947 */ /* 0x000fea0003800000 */
[----:B---34-:R-:W3:Y:S01]  /*0b00*/  LDS R3, [UR8+0x8] ;  /* 0x00000808ff037984 */ /* 0x018ee20008000800 */
[----:B------:R-:W4:Y:S01]  /*0b10*/  LDC.64 R10, c[0x0][0x388] ;  /* 0x0000e200ff0a7b82 */ /* 0x000f220000000a00 */
[----:B-----5:R-:W-:Y:S02]  /*0b20*/  IMAD.MOV.U32 R4, RZ, RZ, 0x70 ;  /* 0x00000070ff047424 */ /* 0x020fe400078e00ff */
[----:B----4-:R4:W-:Y:S03]  /*0b30*/  STS.64 [UR8], R10 ;  /* 0x0000000aff007988 */ /* 0x0109e60008000a08 */
[----:B---3--:R-:W-:-:S05]  /*0b40*/  LOP3.LUT R3, R3, 0x10, R4, 0xd8, !PT ;  /* 0x0000001003037812 */ /* 0x008fca00078ed804 */
[----:B------:R4:W-:Y:S02]  /*0b50*/  STS [UR8+0x8], R3 ;  /* 0x00000803ff007988 */ /* 0x0009e40008000808 */
.L_x_21:
[----:B-----5:R-:W-:Y:S05]  /*0b60*/  BSYNC.RECONVERGENT B1 ;  /* 0x0000000000017941 */ /* 0x020fea0003800200 */
.L_x_20:
[----:B------:R-:W-:Y:S04]  /*0b70*/  BSSY.RECONVERGENT B2, `(.L_x_22) ;  /* 0x000000f000027945 */ /* 0x000fe80003800200 */
[----:B------:R-:W-:Y:S04]  /*0b80*/  BSSY.RELIABLE B1, `(.L_x_23) ;  /* 0x000000c000017945 */ /* 0x000fe80003800100 */
[----:B------:R-:W-:Y:S05]  /*0b90*/  @P3 BRA `(.L_x_24) ;  /* 0x0000000000283947 */ /* 0x000fea0003800000 */
[----:B---34-:R-:W3:Y:S01]  /*0ba0*/  LDS R3, [UR8+0x34] ;  /* 0x00003408ff037984 */ /* 0x018ee20008000800 */
[----:B------:R-:W-:Y:S01]  /*0bb0*/  IMAD.MOV.U32 R4, RZ, RZ, 0x3f000000 ;  /* 0x3f000000ff047424 */ /* 0x000fe200078e00ff */
[----:B------:R-:W-:Y:S05]  /*0bc0*/  @P3 BREAK.RELIABLE B1 ;  /* 0x0000000000013942 */ /* 0x000fea0003800100 */
[----:B---3--:R-:W-:-:S05]  /*0bd0*/  LOP3.LUT R3, R3, 0xff000000, R4, 0xb8, !PT ;  /* 0xff00000003037812 */ /* 0x008fca00078eb804 */
[----:B------:R3:W-:Y:S01]  /*0be0*/  STS [UR8+0x34], R3 ;  /* 0x00003403ff007988 */ /* 0x0007e20008000808 */
[----:B------:R-:W-:Y:S05]  /*0bf0*/  @P3 BRA `(.L_x_25) ;  /* 0x0000000000183947 */ /* 0x000fea0003800000 */
[----:B------:R-:W4:Y:S01]  /*0c00*/  LDS R4, [UR8+0x38] ;  /* 0x00003808ff047984 */ /* 0x000f220008000800 */
[----:B---3--:R-:W-:-:S05]  /*0c10*/  IMAD.MOV.U32 R3, RZ, RZ, 0x3f ;  /* 0x0000003fff037424 */ /* 0x008fca00078e00ff */
[----:B----4-:R-:W-:-:S05]  /*0c20*/  LOP3.LUT R3, R4, 0xff, R3, 0xb8, !PT ;  /* 0x000000ff04037812 */ /* 0x010fca00078eb803 */
[----:B------:R5:W-:Y:S02]  /*0c30*/  STS [UR8+0x38], R3 ;  /* 0x00003803ff007988 */ /* 0x000be40008000808 */
.L_x_24:
[----:B------:R-:W-:Y:S05]  /*0c40*/  BSYNC.RELIABLE B1 ;  /* 0x0000000000017941 */ /* 0x000fea0003800100 */
.L_x_23:
[----:B------:R2:W-:Y:S02]  /*0c50*/  @!P3 STS [UR8+0x20], R9 ;  /* 0x00002009ff00b988 */ /* 0x0005e40008000808 */
.L_x_25:
[----:B------:R-:W-:Y:S05]  /*0c60*/  BSYNC.RECONVERGENT B2 ;  /* 0x0000000000027941 */ /* 0x000fea0003800200 */
.L_x_22:
[----:B------:R-:W-:Y:S05]  /*0c70*/  WARPSYNC.ALL ;  /* 0x0000000000007948 */ /* 0x000fea0003800000 */
[----:B------:R-:W-:Y:S01]  /*0c80*/  NOP ;  /* 0x0000000000007918 */ /* 0x000fe20000000000 */
[----:B---345:R-:W3:Y:S01]  /*0c90*/  LDC R3, c[0x0][0x39c] ;  /* 0x0000e700ff037b82 */ /* 0x038ee20000000800 */
[----:B------:R-:W-:Y:S01]  /*0ca0*/  BSSY.RECONVERGENT B2, `(.L_x_26) ;  /* 0x0000010000027945 */ /* 0x000fe20003800200 */
[----:B---3--:R-:W-:-:S05]  /*0cb0*/  VIADD R3, R3, 0xffffffff ;  /* 0xffffffff03037836 */ /* 0x008fca0000000000 */
[----:B------:R3:W-:Y:S01]  /*0cc0*/  @!P3 STS [UR8+0x24], R3 ;  /* 0x00002403ff00b988 */ /* 0x0007e20008000808 */
[----:B------:R-:W-:Y:S05]  /*0cd0*/  @P3 BRA `(.L_x_27) ;  /* 0x0000000000303947 */ /* 0x000fea0003800000 */
[----:B------:R-:W4:Y:S01]  /*0ce0*/  LDS R5, [UR8+0x34] ;  /* 0x00003408ff057984 */ /* 0x000f220008000800 */
[----:B------:R-:W5:Y:S03]  /*0cf0*/  LDC.64 R10, c[0x0][0x3b0] ;  /* 0x0000ec00ff0a7b82 */ /* 0x000f660000000a00 */
[----:B------:R-:W2:Y:S01]  /*0d00*/  LDS R4, [UR8+0x1c] ;  /* 0x00001c08ff047984 */ /* 0x000ea20008000800 */
[C---:B-----5:R-:W-:Y:S01]  /*0d10*/  SHF.L.U64.HI R8, R10.reuse, 0x1, R11 ;  /* 0x000000010a087819 */ /* 0x060fe2000001020b */
[----:B------:R-:W-:-:S03]  /*0d20*/  IMAD.SHL.U32 R7, R10, 0x2, RZ ;  /* 0x000000020a077824 */ /* 0x000fc600078e00ff */
[--C-:B--2---:R-:W-:Y:S02]  /*0d30*/  SHF.R.U32.HI R9, RZ, 0x4, R8.reuse ;  /* 0x00000004ff097819 */ /* 0x104fe40000011608 */
[----:B------:R-:W-:-:S05]  /*0d40*/  SHF.R.U64 R7, R7, 0x4, R8 ;  /* 0x0000000407077819 */ /* 0x000fca0000001208 */
[----:B------:R5:W-:Y:S01]  /*0d50*/  STS [UR8+0xc], R7 ;  /* 0x00000c07ff007988 */ /* 0x000be20008000808 */
[----:B----4-:R-:W-:Y:S02]  /*0d60*/  LOP3.LUT R5, R5, 0x7, RZ, 0xb8, !PT ;  /* 0x0000000705057812 */ /* 0x010fe400078eb8ff */
[----:B------:R-:W-:-:S03]  /*0d70*/  LOP3.LUT R4, R4, 0xf, R9, 0xb8, !PT ;  /* 0x0000000f04047812 */ /* 0x000fc600078eb809 */
[----:B------:R5:W-:Y:S04]  /*0d80*/  STS [UR8+0x34], R5 ;  /* 0x00003405ff007988 */ /* 0x000be80008000808 */
[----:B------:R5:W-:Y:S02]  /*0d90*/  STS [UR8+0x1c], R4 ;  /* 0x00001c04ff007988 */ /* 0x000be40008000808 */
.L_x_27:
[----:B------:R-:W-:Y:S05]  /*0da0*/  BSYNC.RECONVERGENT B2 ;  /* 0x0000000000027941 */ /* 0x000fea0003800200 */
.L_x_26:
[----:B------:R-:W-:Y:S04]  /*0db0*/  BSSY.RECONVERGENT B3, `(.L_x_28) ;  /* 0x000001a000037945 */ /* 0x000fe80003800200 */
[----:B------:R-:W-:Y:S04]  /*0dc0*/  BSSY.RELIABLE B2, `(.L_x_29) ;  /* 0x0000015000027945 */ /* 0x000fe80003800100 */
[----:B------:R-:W-:Y:S05]  /*0dd0*/  @P3 BRA `(.L_x_30) ;  /* 0x0000000000203947 */ /* 0x000fea0003800000 */
[----:B-----5:R-:W4:Y:S02]  /*0de0*/  LDS R4, [UR8+0x34] ;  /* 0x00003408ff047984 */ /* 0x020f240008000800 */
[----:B----4-:R-:W-:-:S05]  /*0df0*/  LOP3.LUT R4, R4, 0x38, RZ, 0xb8, !PT ;  /* 0x0000003804047812 */ /* 0x010fca00078eb8ff */
[----:B------:R4:W-:Y:S01]  /*0e00*/  STS [UR8+0x34], R4 ;  /* 0x00003404ff007988 */ /* 0x0009e20008000808 */
[----:B------:R-:W-:Y:S05]  /*0e10*/  @P3 BRA `(.L_x_31) ;  /* 0x0000000000203947 */ /* 0x000fea0003800000 */
[----:B----4-:R-:W4:Y:S01]  /*0e20*/  LDS R4, [UR8+0x8] ;  /* 0x00000808ff047984 */ /* 0x010f220008000800 */
[----:B------:R-:W-:-:S05]  /*0e30*/  IMAD.MOV.U32 R5, RZ, RZ, 0x780 ;  /* 0x00000780ff057424 */ /* 0x000fca00078e00ff */
[----:B----4-:R-:W-:-:S05]  /*0e40*/  LOP3.LUT R4, R4, 0x300, R5, 0xd8, !PT ;  /* 0x0000030004047812 */ /* 0x010fca00078ed805 */
[----:B------:R4:W-:Y:S02]  /*0e50*/  STS [UR8+0x8], R4 ;  /* 0x00000804ff007988 */ /* 0x0009e40008000808 */
.L_x_30:
[----:B------:R-:W-:Y:S05]  /*0e60*/  @P3 BRA `(.L_x_32) ;  /* 0x0000000000283947 */ /* 0x000fea0003800000 */
[----:B----45:R-:W4:Y:S02]  /*0e70*/  LDS R4, [UR8+0x8] ;  /* 0x00000808ff047984 */ /* 0x030f240008000800 */
[----:B----4-:R-:W-:-:S05]  /*0e80*/  LOP3.LUT R4, R4, 0x1800, RZ, 0xb8, !PT ;  /* 0x0000180004047812 */ /* 0x010fca00078eb8ff */
[----:B------:R5:W-:Y:S02]  /*0e90*/  STS [UR8+0x8], R4 ;  /* 0x00000804ff007988 */ /* 0x000be40008000808 */
.L_x_31:
[----:B------:R-:W-:Y:S05]  /*0ea0*/  @P3 BREAK.RELIABLE B2 ;  /* 0x0000000000023942 */ /* 0x000fea0003800100 */
[----:B------:R-:W-:Y:S05]  /*0eb0*/  @P3 BRA `(.L_x_33) ;  /* 0x0000000000243947 */ /* 0x000fea0003800000 */
[----:B----45:R-:W4:Y:S01]  /*0ec0*/  LDS R4, [UR8+0x8] ;  /* 0x00000808ff047984 */ /* 0x030f220008000800 */
[----:B------:R-:W-:-:S05]  /*0ed0*/  IMAD.MOV.U32 R5, RZ, RZ, 0x6000 ;  /* 0x00006000ff057424 */ /* 0x000fca00078e00ff */
[----:B----4-:R-:W-:-:S04]  /*0ee0*/  LOP3.LUT R4, R4, 0x6000, R5, 0xd8, !PT ;  /* 0x0000600004047812 */ /* 0x010fc800078ed805 */
[----:B------:R-:W-:-:S05]  /*0ef0*/  LOP3.LUT R4, R4, 0x400000, RZ, 0xb8, !PT ;  /* 0x0040000004047812 */ /* 0x000fca00078eb8ff */
[----:B------:R4:W-:Y:S02]  /*0f00*/  STS [UR8+0x8], R4 ;  /* 0x00000804ff007988 */ /* 0x0009e40008000808 */
.L_x_32:
[----:B------:R-:W-:Y:S05]  /*0f10*/  BSYNC.RELIABLE B2 ;  /* 0x0000000000027941 */ /* 0x000fea0003800100 */
.L_x_29:
[----:B----45:R-:W4:Y:S02]  /*0f20*/  @!P3 LDS R4, [UR8+0x8] ;  /* 0x00000808ff04b984 */ /* 0x030f240008000800 */
[----:B----4-:R-:W-:-:S05]  /*0f30*/  @!P3 LOP3.LUT R4, R4, 0x8000, RZ, 0xb8, !PT ;  /* 0x000080000404b812 */ /* 0x010fca00078eb8ff */
[----:B------:R4:W-:Y:S02]  /*0f40*/  @!P3 STS [UR8+0x8], R4 ;  /* 0x00000804ff00b988 */ /* 0x0009e40008000808 */
.L_x_33:
[----:B------:R-:W-:Y:S05]  /*0f50*/  BSYNC.RECONVERGENT B3 ;  /* 0x0000000000037941 */ /* 0x000fea0003800200 */
.L_x_28:
[----:B------:R-:W-:Y:S05]  /*0f60*/  WARPSYNC.ALL ;  /* 0x0000000000007948 */ /* 0x000fea0003800000 */
[----:B------:R-:W-:Y:S01]  /*0f70*/  NOP ;  /* 0x0000000000007918 */ /* 0x000fe20000000000 */
[----:B------:R-:W-:-:S04]  /*0f80*/  UIADD3 UR5, UPT, UPT, UR4, 0x80, URZ ;  /* 0x0000008004057890 */ /* 0x000fc8000fffe0ff */
[----:B------:R-:W-:-:S04]  /*0f90*/  UIADD3 UR32, UP0, UPT, UR5, UR14, URZ ;  /* 0x0000000e05207290 */ /* 0x000fc8000ff1e0ff */
[----:B------:R-:W-:Y:S01]  /*0fa0*/  ULEA.HI.X.SX32 UR33, UR5, UR15, 0x1, UP0 ;  /* 0x0000000f05217291 */ /* 0x000fe200080f0eff */
[----:B------:R-:W-:Y:S11]  /*0fb0*/  @P0 BRA `(.L_x_34) ;  /* 0x0000000000300947 */ /* 0x000ff60003800000 */
[----:B----45:R-:W4:Y:S01]  /*0fc0*/  S2R R4, SR_LANEID ;  /* 0x0000000000047919 */ /* 0x030f220000000000 */
[----:B------:R-:W-:Y:S05]  /*0fd0*/  WARPSYNC.ALL ;  /* 0x0000000000007948 */ /* 0x000fea0003800000 */
[----:B------:R-:W-:Y:S01]  /*0fe0*/  NOP ;  /* 0x0000000000007918 */ /* 0x000fe20000000000 */
[----:B----4-:R-:W-:-:S05]  /*0ff0*/  IMAD.SHL.U32 R8, R4, 0x4, RZ ;  /* 0x0000000404087824 */ /* 0x010fca00078e00ff */
[----:B------:R-:W4:Y:S01]  /*1000*/  LDS R7, [R8+UR8] ;  /* 0x0000000808077984 */ /* 0x000f220008000800 */
[----:B------:R-:W-:-:S05]  /*1010*/  IADD3 R4, P1, PT, R8, UR32, RZ ;  /* 0x0000002008047c10 */ /* 0x000fca000ff3e0ff */
[----:B------:R-:W-:-:S05]  /*1020*/  IMAD.X R5, RZ, RZ, UR33, P1 ;  /* 0x00000021ff057e24 */ /* 0x000fca00088e06ff */
[----:B----4-:R4:W5:Y:S01]  /*1030*/  ATOMG.E.EXCH.STRONG.GPU PT, RZ, [R4], R7 ;  /* 0x0000000704ff73a8 */ /* 0x01096200041ee100 */
[----:B------:R-:W-:-:S04]  /*1040*/  DEPBAR {5,4,3,2,1,0} ;  /* 0x0000003f0000791a */ /* 0x000fc80000000000 */
[----:B------:R-:W2:Y:S02]  /*1050*/  CCTL.E.C.LDCU.IV.DEEP [UR32] ;  /* 0x0000000020007540 */ /* 0x000ea40009c08000 */
[----:B--2---:R4:W-:Y:S01]  /*1060*/  UTMACCTL.IV [UR32] ;  /* 0x00000000200079b9 */ /* 0x0049e20008000000 */
[----:B------:R-:W-:Y:S01]  /*1070*/  NOP ;  /* 0x0000000000007918 */ /* 0x000fe20000000000 */
.L_x_34:
[----:B------:R-:W-:Y:S05]  /*1080*/  @P0 BRA `(.L_x_35) ;  /* 0x00000000000c0947 */ /* 0x000fea0003800000 */
[----:B------:R0:W-:Y:S01]  /*1090*/  UTMACMDFLUSH ;  /* 0x00000000000079b7 */ /* 0x0001e20000000000 */
[----:B------:R-:W-:Y:S05]  /*10a0*/  @P0 BRA `(.L_x_35) ;  /* 0x0000000000040947 */ /* 0x000fea0003800000 */
[----:B------:R-:W-:-:S04]  /*10b0*/  DEPBAR.LE SB0, 0x0 ;  /* 0x000080000000791a */ /* 0x000fc80000000000 */
.L_x_35:
[----:B------:R-:W-:Y:S05]  /*10c0*/  WARPSYNC.ALL ;  /* 0x0000000000007948 */ /* 0x000fea0003800000 */
[----:B------:R-:W-:Y:S01]  /*10d0*/  NOP ;  /* 0x0000000000007918 */ /* 0x000fe20000000000 */
[----:B-----5:R-:W-:Y:S06]  /*10e0*/  BAR.SYNC.DEFER_BLOCKING 0x0 ;  /* 0x0000000000007b1d */ /* 0x020fec0000010000 */
[----:B------:R-:W-:Y:S02]  /*10f0*/  BSSY.RECONVERGENT B3, `(.L_x_36) ;  /* 0x000000b000037945 */ /* 0x000fe40003800200 */
[----:B------:R-:W-:Y:S06]  /*1100*/  BAR.SYNC.DEFER_BLOCKING 0x0 ;  /* 0x0000000000007b1d */ /* 0x000fec0000010000 */
[----:B------:R5:W-:Y:S01]  /*1110*/  @!P0 STS [R12], RZ ;  /* 0x000000ff0c008388 */ /* 0x000be20000000800 */
[----:B------:R-:W-:Y:S01]  /*1120*/  NOP ;  /* 0x0000000000007918 */ /* 0x000fe20000000000 */
[----:B------:R-:W-:Y:S05]  /*1130*/  @P3 BRA `(.L_x_37) ;  /* 0x0000000000183947 */ /* 0x000fea0003800000 */
[----:B----4-:R-:W4:Y:S01]  /*1140*/  LDS R4, [UR8+0x8] ;  /* 0x00000808ff047984 */ /* 0x010f220008000800 */
[----:B--2---:R-:W2:Y:S01]  /*1150*/  LDC.64 R8, c[0x0][0x390] ;  /* 0x0000e400ff087b82 */ /* 0x004ea20000000a00 */
[----:B------:R-:W-:Y:S02]  /*1160*/  IMAD.MOV.U32 R5, RZ, RZ, 0x70 ;  /* 0x00000070ff057424 */ /* 0x000fe400078e00ff */
[----:B--2---:R2:W-:Y:S03]  /*1170*/  STS.64 [UR8], R8 ;  /* 0x00000008ff007988 */ /* 0x0045e60008000a08 */
[----:B----4-:R-:W-:-:S05]  /*1180*/  LOP3.LUT R4, R4, 0x10, R5, 0xd8, !PT ;  /* 0x0000001004047812 */ /* 0x010fca00078ed805 */
[----:B------:R2:W-:Y:S02]  /*1190*/  STS [UR8+0x8], R4 ;  /* 0x00000804ff007988 */ /* 0x0005e40008000808 */
.L_x_37:
[----:B----4-:R-:W-:Y:S05]  /*11a0*/  BSYNC.RECONVERGENT B3 ;  /* 0x0000000000037941 */ /* 0x010fea0003800200 */
.L_x_36:
[----:B------:R-:W-:Y:S04]  /*11b0*/  BSSY.RECONVERGENT B4, `(.L_x_38) ;  /* 0x0000011000047945 */ /* 0x000fe80003800200 */
[----:B------:R-:W-:Y:S04]  /*11c0*/  BSSY.RELIABLE B3, `(.L_x_39) ;  /* 0x000000e000037945 */ /* 0x000fe80003800100 */
[----:B------:R-:W-:Y:S05]  /*11d0*/  @P3 BRA `(.L_x_40) ;  /* 0x0000000000243947 */ /* 0x000fea0003800000 */
[----:B--2---:R-:W2:Y:S01]  /*11e0*/  LDS R4, [UR8+0x34] ;  /* 0x00003408ff047984 */ /* 0x004ea20008000800 */
[----:B------:R-:W-:-:S05]  /*11f0*/  IMAD.MOV.U32 R5, RZ, RZ, 0x3f000000 ;  /* 0x3f000000ff057424 */ /* 0x000fca00078e00ff */
[----:B--2---:R-:W-:-:S05]  /*1200*/  LOP3.LUT R4, R4, 0xff000000, R5, 0xb8, !PT ;  /* 0xff00000004047812 */ /* 0x004fca00078eb805 */
[----:B------:R2:W-:Y:S01]  /*1210*/  STS [UR8+0x34], R4 ;  /* 0x00003404ff007988 */ /* 0x0005e20008000808 */
[----:B------:R-:W-:Y:S05]  /*1220*/  @P3 BRA `(.L_x_41) ;  /* 0x00000000001c3947 */ /* 0x000fea0003800000 */
[----:B--2---:R-:W2:Y:S01]  /*1230*/  LDS R4, [UR8+0x38] ;  /* 0x00003808ff047984 */ /* 0x004ea20008000800 */
[----:B------:R-:W-:-:S05]  /*1240*/  IMAD.MOV.U32 R5, RZ, RZ, 0x7f ;  /* 0x0000007fff057424 */ /* 0x000fca00078e00ff */
[----:B--2---:R-:W-:-:S05]  /*1250*/  LOP3.LUT R4, R4, 0xff, R5, 0xb8, !PT ;  /* 0x000000ff04047812 */ /* 0x004fca00078eb805 */
[----:B------:R4:W-:Y:S02]  /*1260*/  STS [UR8+0x38], R4 ;  /* 0x00003804ff007988 */ /* 0x0009e40008000808 */
.L_x_40:
[----:B------:R-:W-:Y:S05]  /*1270*/  @P3 BREAK.RELIABLE B3 ;  /* 0x0000000000033942 */ /* 0x000fea0003800100 */
[----:B------:R-:W-:Y:S05]  /*1280*/  @P3 BRA `(.L_x_42) ;  /* 0x00000000000c3947 */ /* 0x000fea0003800000 */
[----:B------:R2:W-:Y:S02]  /*1290*/  STS [UR8+0x20], R3 ;  /* 0x00002003ff007988 */ /* 0x0005e40008000808 */
.L_x_41:
[----:B------:R-:W-:Y:S05]  /*12a0*/  BSYNC.RELIABLE B3 ;  /* 0x0000000000037941 */ /* 0x000fea0003800100 */
.L_x_39:
[----:B------:R2:W-:Y:S02]  /*12b0*/  @!P3 STS [UR8+0x24], R2 ;  /* 0x00002402ff00b988 */ /* 0x0005e40008000808 */
.L_x_42:
[----:B------:R-:W-:Y:S05]  /*12c0*/  BSYNC.RECONVERGENT B4 ;  /* 0x0000000000047941 */ /* 0x000fea0003800200 */
.L_x_38:
[----:B------:R-:W-:Y:S05]  /*12d0*/  WARPSYNC.ALL ;  /* 0x0000000000007948 */ /* 0x000fea0003800000 */
[----:B------:R-:W-:Y:S01]  /*12e0*/  NOP ;  /* 0x0000000000007918 */ /* 0x000fe20000000000 */
[----:B------:R-:W-:Y:S04]  /*12f0*/  BSSY.RECONVERGENT B4, `(.L_x_43) ;  /* 0x000000e000047945 */ /* 0x000fe80003800200 */
[----:B------:R-:W-:Y:S05]  /*1300*/  @P3 BRA `(.L_x_44) ;  /* 0x0000000000303947 */ /* 0x000fea0003800000 */
[----:B--23--:R-:W2:Y:S01]  /*1310*/  LDS R3, [UR8+0x34] ;  /* 0x00003408ff037984 */ /* 0x00cea20008000800 */
[----:B----4-:R-:W3:Y:S03]  /*1320*/  LDC.64 R4, c[0x0][0x3b8] ;  /* 0x0000ee00ff047b82 */ /* 0x010ee60000000a00 */
        /* <DEDUP_REMOVED lines=10> */
.L_x_44:
[----:B------:R-:W-:Y:S05]  /*13d0*/  BSYNC.RECONVERGENT B4 ;  /* 0x0000000000047941 */ /* 0x000fea0003800200 */
.L_x_43:
[----:B------:R-:W-:Y:S04]  /*13e0*/  BSSY.RECONVERGENT B5, `(.L_x_45) ;  /* 0x000001a000057945 */ /* 0x000fe80003800200 */
[----:B------:R-:W-:Y:S04]  /*13f0*/  BSSY.RELIABLE B4, `(.L_x_46) ;  /* 0x0000015000047945 */ /* 0x000fe80003800100 */
[----:B------:R-:W-:Y:S05]  /*1400*/  @P3 BRA `(.L_x_47) ;  /* 0x0000000000203947 */ /* 0x000fea0003800000 */
[----:B--23--:R-:W2:Y:S02]  /*1410*/  LDS R2, [UR8+0x34] ;  /* 0x00003408ff027984 */ /* 0x00cea40008000800 */
[----:B--2---:R-:W-:-:S05]  /*1420*/  LOP3.LUT R2, R2, 0x38, RZ, 0xb8, !PT ;  /* 0x0000003802027812 */ /* 0x004fca00078eb8ff */
[----:B------:R2:W-:Y:S01]  /*1430*/  STS [UR8+0x34], R2 ;  /* 0x00003402ff007988 */ /* 0x0005e20008000808 */
[----:B------:R-:W-:Y:S05]  /*1440*/  @P3 BRA `(.L_x_48) ;  /* 0x0000000000203947 */ /* 0x000fea0003800000 */
[----:B--2---:R-:W2:Y:S01]  /*1450*/  LDS R2, [UR8+0x8] ;  /* 0x00000808ff027984 */ /* 0x004ea20008000800 */
[----:B------:R-:W-:-:S05]  /*1460*/  IMAD.MOV.U32 R3, RZ, RZ, 0x780 ;  /* 0x00000780ff037424 */ /* 0x000fca00078e00ff */
[----:B--2---:R-:W-:-:S05]  /*1470*/  LOP3.LUT R2, R2, 0x300, R3, 0xd8, !PT ;  /* 0x0000030002027812 */ /* 0x004fca00078ed803 */
[----:B------:R2:W-:Y:S02]  /*1480*/  STS [UR8+0x8], R2 ;  /* 0x00000802ff007988 */ /* 0x0005e40008000808 */
.L_x_47:
[----:B------:R-:W-:Y:S05]  /*1490*/  @P3 BRA `(.L_x_49) ;  /* 0x0000000000283947 */ /* 0x000fea0003800000 */
[----:B--23--:R-:W2:Y:S02]  /*14a0*/  LDS R2, [UR8+0x8] ;  /* 0x00000808ff027984 */ /* 0x00cea40008000800 */
[----:B--2---:R-:W-:-:S05]  /*14b0*/  LOP3.LUT R2, R2, 0x1800, RZ, 0xb8, !PT ;  /* 0x0000180002027812 */ /* 0x004fca00078eb8ff */
[----:B------:R3:W-:Y:S02]  /*14c0*/  STS [UR8+0x8], R2 ;  /* 0x00000802ff007988 */ /* 0x0007e40008000808 */
.L_x_48:
[----:B------:R-:W-:Y:S05]  /*14d0*/  @P3 BREAK.RELIABLE B4 ;  /* 0x0000000000043942 */ /* 0x000fea0003800100 */
[----:B------:R-:W-:Y:S05]  /*14e0*/  @P3 BRA `(.L_x_50) ;  /* 0x0000000000243947 */ /* 0x000fea0003800000 */
[----:B--23--:R-:W2:Y:S01]  /*14f0*/  LDS R2, [UR8+0x8] ;  /* 0x00000808ff027984 */ /* 0x00cea20008000800 */
[----:B------:R-:W-:-:S05]  /*1500*/  IMAD.MOV.U32 R3, RZ, RZ, 0x6000 ;  /* 0x00006000ff037424 */ /* 0x000fca00078e00ff */
[----:B--2---:R-:W-:-:S04]  /*1510*/  LOP3.LUT R2, R2, 0x6000, R3, 0xd8, !PT ;  /* 0x0000600002027812 */ /* 0x004fc800078ed803 */
[----:B------:R-:W-:-:S05]  /*1520*/  LOP3.LUT R2, R2, 0x400000, RZ, 0xb8, !PT ;  /* 0x0040000002027812 */ /* 0x000fca00078eb8ff */
[----:B------:R2:W-:Y:S02]  /*1530*/  STS [UR8+0x8], R2 ;  /* 0x00000802ff007988 */ /* 0x0005e40008000808 */
.L_x_49:
[----:B------:R-:W-:Y:S05]  /*1540*/  BSYNC.RELIABLE B4 ;  /* 0x0000000000047941 */ /* 0x000fea0003800100 */
.L_x_46:
[----:B--23--:R-:W2:Y:S02]  /*1550*/  @!P3 LDS R2, [UR8+0x8] ;  /* 0x00000808ff02b984 */ /* 0x00cea40008000800 */
[----:B--2---:R-:W-:-:S05]  /*1560*/  @!P3 LOP3.LUT R2, R2, 0x8000, RZ, 0xb8, !PT ;  /* 0x000080000202b812 */ /* 0x004fca00078eb8ff */
[----:B------:R2:W-:Y:S02]  /*1570*/  @!P3 STS [UR8+0x8], R2 ;  /* 0x00000802ff00b988 */ /* 0x0005e40008000808 */
.L_x_50:
[----:B------:R-:W-:Y:S05]  /*1580*/  BSYNC.RECONVERGENT B5 ;  /* 0x0000000000057941 */ /* 0x000fea0003800200 */
.L_x_45:
[----:B------:R-:W-:Y:S05]  /*1590*/  WARPSYNC.ALL ;  /* 0x0000000000007948 */ /* 0x000fea0003800000 */
[----:B------:R-:W-:Y:S01]  /*15a0*/  NOP ;  /* 0x0000000000007918 */ /* 0x000fe20000000000 */
[----:B------:R-:W-:-:S04]  /*15b0*/  UIADD3 UR4, UPT, UPT, UR4, 0x100, URZ ;  /* 0x0000010004047890 */ /* 0x000fc8000fffe0ff */
[----:B------:R-:W-:-:S04]  /*15c0*/  UIADD3 UR14, UP0, UPT, UR4, UR14, URZ ;  /* 0x0000000e040e7290 */ /* 0x000fc8000ff1e0ff */
[----:B------:R-:W-:Y:S01]  /*15d0*/  ULEA.HI.X.SX32 UR15, UR4, UR15, 0x1, UP0 ;  /* 0x0000000f040f7291 */ /* 0x000fe200080f0eff */
[----:B------:R-:W-:Y:S11]  /*15e0*/  @P0 BRA `(.L_x_51) ;  /* 0x0000000000300947 */ /* 0x000ff60003800000 */
[----:B--23--:R-:W2:Y:S01]  /*15f0*/  S2R R2, SR_LANEID ;  /* 0x0000000000027919 */ /* 0x00cea20000000000 */
[----:B------:R-:W-:Y:S05]  /*1600*/  WARPSYNC.ALL ;  /* 0x0000000000007948 */ /* 0x000fea0003800000 */
[----:B------:R-:W-:Y:S01]  /*1610*/  NOP ;  /* 0x0000000000007918 */ /* 0x000fe20000000000 */
[----:B--2-4-:R-:W-:-:S05]  /*1620*/  IMAD.SHL.U32 R4, R2, 0x4, RZ ;  /* 0x0000000402047824 */ /* 0x014fca00078e00ff */
[----:B------:R-:W2:Y:S01]  /*1630*/  LDS R5, [R4+UR8] ;  /* 0x0000000804057984 */ /* 0x000ea20008000800 */
[----:B------:R-:W-:-:S05]  /*1640*/  IADD3 R2, P1, PT, R4, UR14, RZ ;  /* 0x0000000e04027c10 */ /* 0x000fca000ff3e0ff */
[----:B------:R-:W-:-:S05]  /*1650*/  IMAD.X R3, RZ, RZ, UR15, P1 ;  /* 0x0000000fff037e24 */ /* 0x000fca00088e06ff */
[----:B--2---:R2:W3:Y:S01]  /*1660*/  ATOMG.E.EXCH.STRONG.GPU PT, RZ, [R2], R5 ;  /* 0x0000000502ff73a8 */ /* 0x0044e200041ee100 */
[----:B------:R-:W-:-:S04]  /*1670*/  DEPBAR {5,4,3,2,1,0} ;  /* 0x0000003f0000791a */ /* 0x000fc80000000000 */
[----:B------:R-:W4:Y:S02]  /*1680*/  CCTL.E.C.LDCU.IV.DEEP [UR14] ;  /* 0x000000000e007540 */ /* 0x000f240009c08000 */
[----:B----4-:R2:W-:Y:S01]  /*1690*/  UTMACCTL.IV [UR14] ;  /* 0x000000000e0079b9 */ /* 0x0105e20008000000 */
[----:B------:R-:W-:Y:S01]  /*16a0*/  NOP ;  /* 0x0000000000007918 */ /* 0x000fe20000000000 */
.L_x_51:
[----:B------:R-:W-:Y:S05]  /*16b0*/  @P0 BRA `(.L_x_52) ;  /* 0x00000000000c0947 */ /* 0x000fea0003800000 */
[----:B------:R0:W-:Y:S01]  /*16c0*/  UTMACMDFLUSH ;  /* 0x00000000000079b7 */ /* 0x0001e20000000000 */
[----:B------:R-:W-:Y:S05]  /*16d0*/  @P0 BRA `(.L_x_52) ;  /* 0x0000000000040947 */ /* 0x000fea0003800000 */
[----:B------:R-:W-:-:S04]  /*16e0*/  DEPBAR.LE SB0, 0x0 ;  /* 0x000080000000791a */ /* 0x000fc80000000000 */
.L_x_52:
[----:B------:R-:W-:Y:S05]  /*16f0*/  WARPSYNC.ALL ;  /* 0x0000000000007948 */ /* 0x000fea0003800000 */
[----:B------:R-:W-:Y:S01]  /*1700*/  NOP ;  /* 0x0000000000007918 */ /* 0x000fe20000000000 */
[----:B---3--:R-:W-:Y:S01]  /*1710*/  BAR.SYNC.DEFER_BLOCKING 0x0 ;  /* 0x0000000000007b1d */ /* 0x008fe20000010000 */
[----:B--2---:R-:W-:Y:S01]  /*1720*/  SHF.R.U32.HI R2, RZ, 0x5, R0 ;  /* 0x00000005ff027819 */ /* 0x004fe20000011600 */
[----:B------:R-:W-:-:S03]  /*1730*/  UIADD3 UR6, UPT, UPT, UR8, 0x30020, URZ ;  /* 0x0003002008067890 */ /* 0x000fc6000fffe0ff */
[----:B------:R-:W-:Y:S01]  /*1740*/  R2UR UR9, R2 ;  /* 0x00000000020972ca */ /* 0x000fe200000e0000 */
[----:B------:R-:W-:Y:S01]  /*1750*/  VOTEU.ALL UP0, P3 ;  /* 0x0000000000ff7886 */ /* 0x000fe20001800000 */
[----:B------:R-:W-:Y:S01]  /*1760*/  UMOV UR4, 0x1 ;  /* 0x0000000100047882 */ /* 0x000fe20000000000 */
[----:B------:R-:W-:Y:S01]  /*1770*/  VOTEU.ALL UP1, P3 ;  /* 0x0000000000ff7886 */ /* 0x000fe20001820000 */
[----:B------:R-:W-:Y:S02]  /*1780*/  BSSY.RECONVERGENT B5, `(.L_x_53) ;  /* 0x0000018000057945 */ /* 0x000fe40003800200 */
[----:B------:R-:W-:-:S04]  /*1790*/  @!UP0 UIADD3 UR18, UPT, UPT, -UR4, 0x100000, URZ ;  /* 0x0010000004128890 */ /* 0x000fc8000fffe1ff */
[----:B------:R-:W-:Y:S02]  /*17a0*/  @!UP0 USHF.L.U32 UR19, UR18, 0xb, URZ ;  /* 0x0000000b12138899 */ /* 0x000fe400080006ff */
[----:B------:R-:W-:Y:S02]  /*17b0*/  @!UP0 USHF.L.U32 UR18, UR18, 0x1, URZ ;  /* 0x0000000112128899 */ /* 0x000fe400080006ff */
[----:B------:R-:W-:-:S04]  /*17c0*/  @!UP0 UIADD3 UR4, UPT, UPT, -UR4, 0x100000, URZ ;  /* 0x0010000004048890 */ /* 0x000fc8000fffe1ff */
[----:B------:R-:W-:Y:S02]  /*17d0*/  @!UP0 USHF.L.U32 UR5, UR4, 0xb, URZ ;  /* 0x0000000b04058899 */ /* 0x000fe400080006ff */
[----:B------:R-:W-:Y:S01]  /*17e0*/  @!UP0 USHF.L.U32 UR4, UR4, 0x1, URZ ;  /* 0x0000000104048899 */ /* 0x000fe200080006ff */
[----:B------:R-:W-:Y:S01]  /*17f0*/  VOTEU.ALL UP0, P3 ;  /* 0x0000000000ff7886 */ /* 0x000fe20001800000 */
[----:B------:R-:W2:Y:S04]  /*1800*/  FENCE.VIEW.ASYNC.S ;  /* 0x00000000000073c6 */ /* 0x000ea80000000000 */
[----:B--2---:R2:W3:Y:S06]  /*1810*/  @!UP0 SYNCS.EXCH.64 URZ, [UR8+0x30000], UR18 ;  /* 0x0300001208ff85b2 */ /* 0x0044ec0008000100 */
[----:B------:R2:W3:Y:S02]  /*1820*/  @!UP1 SYNCS.EXCH.64 URZ, [UR8+0x30020], UR4 ;  /* 0x0300200408ff95b2 */ /* 0x0004e40008000100 */
[----:B---3--:R-:W-:Y:S06]  /*1830*/  BAR.SYNC.DEFER_BLOCKING 0x0 ;  /* 0x0000000000007b1d */ /* 0x008fec0000010000 */
[----:B------:R-:W-:Y:S05]  /*1840*/  @P3 BRA `(.L_x_54) ;  /* 0x00000000002c3947 */ /* 0x000fea0003800000 */
[----:B--2---:R-:W-:Y:S02]  /*1850*/  UMOV UR4, 0x1 ;  /* 0x0000000100047882 */ /* 0x004fe40000000000 */
[----:B------:R-:W-:-:S04]  /*1860*/  UIADD3 UR18, UPT, UPT, -UR4, 0x100000, URZ ;  /* 0x0010000004127890 */ /* 0x000fc8000fffe1ff */
[----:B------:R-:W-:Y:S02]  /*1870*/  USHF.L.U32 UR19, UR18, 0xb, URZ ;  /* 0x0000000b12137899 */ /* 0x000fe400080006ff */
[----:B------:R-:W-:Y:S02]  /*1880*/  USHF.L.U32 UR18, UR18, 0x1, URZ ;  /* 0x0000000112127899 */ /* 0x000fe400080006ff */
[----:B------:R-:W-:-:S04]  /*1890*/  UIADD3 UR4, UPT, UPT, -UR4, 0x100000, URZ ;  /* 0x0010000004047890 */ /* 0x000fc8000fffe1ff */
[----:B------:R-:W-:Y:S02]  /*18a0*/  USHF.L.U32 UR5, UR4, 0xb, URZ ;  /* 0x0000000b04057899 */ /* 0x000fe400080006ff */
[----:B------:R-:W-:Y:S01]  /*18b0*/  USHF.L.U32 UR4, UR4, 0x1, URZ ;  /* 0x0000000104047899 */ /* 0x000fe200080006ff */
[----:B------:R-:W2:Y:S03]  /*18c0*/  FENCE.VIEW.ASYNC.S ;  /* 0x00000000000073c6 */ /* 0x000ea60000000000 */
[----:B--2---:R3:W2:Y:S08]  /*18d0*/  SYNCS.EXCH.64 URZ, [UR8+0x30008], UR18 ;  /* 0x0300081208ff75b2 */ /* 0x0046b00008000100 */
[----:B------:R3:W4:Y:S02]  /*18e0*/  SYNCS.EXCH.64 URZ, [UR8+0x30028], UR4 ;  /* 0x0300280408ff75b2 */ /* 0x0007240008000100 */
[----:B---3--:R-:W-:Y:S01]  /*18f0*/  NOP ;  /* 0x0000000000007918 */ /* 0x008fe20000000000 */
.L_x_54:
[----:B--2---:R-:W-:Y:S05]  /*1900*/  BSYNC.RECONVERGENT B5 ;  /* 0x0000000000057941 */ /* 0x004fea0003800200 */
.L_x_53:
[----:B----4-:R-:W-:Y:S06]  /*1910*/  BAR.SYNC.DEFER_BLOCKING 0x0 ;  /* 0x0000000000007b1d */ /* 0x010fec0000010000 */
[----:B------:R-:W-:Y:S04]  /*1920*/  BSSY.RECONVERGENT B5, `(.L_x_55) ;  /* 0x000000d000057945 */ /* 0x000fe80003800200 */
[----:B------:R-:W-:Y:S05]  /*1930*/  @P3 BRA `(.L_x_56) ;  /* 0x00000000002c3947 */ /* 0x000fea0003800000 */
[----:B------:R-:W-:Y:S02]  /*1940*/  UMOV UR4, 0x1 ;  /* 0x0000000100047882 */ /* 0x000fe40000000000 */
[----:B------:R-:W-:-:S04]  /*1950*/  UIADD3 UR18, UPT, UPT, -UR4, 0x100000, URZ ;  /* 0x0010000004127890 */ /* 0x000fc8000fffe1ff */
[----:B------:R-:W-:Y:S02]  /*1960*/  USHF.L.U32 UR19, UR18, 0xb, URZ ;  /* 0x0000000b12137899 */ /* 0x000fe400080006ff */
[----:B------:R-:W-:Y:S02]  /*1970*/  USHF.L.U32 UR18, UR18, 0x1, URZ ;  /* 0x0000000112127899 */ /* 0x000fe400080006ff */
[----:B------:R-:W-:-:S04]  /*1980*/  UIADD3 UR4, UPT, UPT, -UR4, 0x100000, URZ ;  /* 0x0010000004047890 */ /* 0x000fc8000fffe1ff */
[----:B------:R-:W-:Y:S02]  /*1990*/  USHF.L.U32 UR5, UR4, 0xb, URZ ;  /* 0x0000000b04057899 */ /* 0x000fe400080006ff */
[----:B------:R-:W-:Y:S01]  /*19a0*/  USHF.L.U32 UR4, UR4, 0x1, URZ ;  /* 0x0000000104047899 */ /* 0x000fe200080006ff */
[----:B------:R-:W2:Y:S03]  /*19b0*/  FENCE.VIEW.ASYNC.S ;  /* 0x00000000000073c6 */ /* 0x000ea60000000000 */
[----:B--2---:R2:W3:Y:S08]  /*19c0*/  SYNCS.EXCH.64 URZ, [UR8+0x30010], UR18 ;  /* 0x0300101208ff75b2 */ /* 0x0044f00008000100 */
[----:B------:R2:W4:Y:S01]  /*19d0*/  SYNCS.EXCH.64 URZ, [UR8+0x30030], UR4 ;  /* 0x0300300408ff75b2 */ /* 0x0005220008000100 */
[----:B------:R-:W-:Y:S01]  /*19e0*/  NOP ;  /* 0x0000000000007918 */ /* 0x000fe20000000000 */
.L_x_56:
[----:B--2---:R-:W-:Y:S05]  /*19f0*/  BSYNC.RECONVERGENT B5 ;  /* 0x0000000000057941 */ /* 0x004fea0003800200 */
.L_x_55:
[----:B---34-:R-:W-:Y:S01]  /*1a00*/  BAR.SYNC.DEFER_BLOCKING 0x0 ;  /* 0x0000000000007b1d */ /* 0x018fe20000010000 */
[----:B------:R-:W-:Y:S01]  /*1a10*/  USHF.L.U32 UR23, UR13, 0x7, URZ ;  /* 0x000000070d177899 */ /* 0x000fe200080006ff */
[----:B------:R-:W-:Y:S01]  /*1a20*/  ISETP.GE.AND P0, PT, R6, 0x1, PT ;  /* 0x000000010600780c */ /* 0x000fe20003f06270 */
[----:B------:R-:W-:-:S03]  /*1a30*/  USHF.L.U32 UR7, UR16, 0x6, URZ ;  /* 0x0000000610077899 */ /* 0x000fc600080006ff */
        /* <DEDUP_REMOVED lines=13> */
.L_x_58:
[----:B--2---:R-:W-:Y:S05]  /*1b10*/  BSYNC.RECONVERGENT B5 ;  /* 0x0000000000057941 */ /* 0x004fea0003800200 */
.L_x_57:
[----:B------:R-:W-:Y:S05]  /*1b20*/  @!P0 BRA `(.L_x_59) ;  /* 0x0000000c00508947 */ /* 0x000fea0003800000 */
[----:B---34-:R-:W-:Y:S01]  /*1b30*/  BAR.SYNC.DEFER_BLOCKING 0x0 ;  /* 0x0000000000007b1d */ /* 0x018fe20000010000 */
[----:B------:R-:W-:Y:S01]  /*1b40*/  @!P3 IMAD.MOV.U32 R2, RZ, RZ, 0xc000 ;  /* 0x0000c000ff02b424 */ /* 0x000fe200078e00ff */
[----:B------:R-:W-:Y:S01]  /*1b50*/  ELECT P1, URZ, PT ;  /* 0x0000000000ff782f */ /* 0x000fe20003820000 */
[----:B------:R-:W-:-:S03]  /*1b60*/  ULOP3.LUT UR4, UR9, 0x1, URZ, 0xc0, !UPT ;  /* 0x0000000109047892 */ /* 0x000fc6000f8ec0ff */
[C---:B------:R-:W-:Y:S02]  /*1b70*/  ISETP.LT.U32.AND P1, PT, R36.reuse, 0x40, P1 ;  /* 0x000000402400780c */ /* 0x040fe40000f21070 */
[----:B------:R-:W-:Y:S01]  /*1b80*/  ELECT P0, URZ, PT ;  /* 0x0000000000ff782f */ /* 0x000fe20003800000 */
[----:B------:R-:W-:Y:S02]  /*1b90*/  ULEA UR20, UR4, UR8, 0xe ;  /* 0x0000000804147291 */ /* 0x000fe4000f8e70ff */
[----:B------:R-:W-:Y:S01]  /*1ba0*/  USHF.L.U32 UR22, UR4, 0x6, URZ ;  /* 0x0000000604167899 */ /* 0x000fe200080006ff */
[----:B------:R-:W-:Y:S01]  /*1bb0*/  ISETP.LT.U32.AND P0, PT, R36, 0x40, P0 ;  /* 0x000000402400780c */ /* 0x000fe20000701070 */
[----:B------:R-:W-:Y:S01]  /*1bc0*/  UIMAD UR4, UR4, -0x2000, UR20 ;  /* 0xffffe000040478a4 */ /* 0x000fe2000f8e0214 */
[----:B------:R-:W-:-:S04]  /*1bd0*/  UMOV UR19, UR7 ;  /* 0x0000000700137c82 */ /* 0x000fc80008000000 */
[----:B------:R-:W-:Y:S01]  /*1be0*/  UMOV UR18, UR22 ;  /* 0x0000001600127c82 */ /* 0x000fe20008000000 */
[----:B------:R-:W-:Y:S01]  /*1bf0*/  VOTEU.ANY UP0, P1 ;  /* 0x0000000000ff7886 */ /* 0x000fe20000800100 */
[----:B------:R2:W-:Y:S01]  /*1c00*/  @!P3 SYNCS.ARRIVE.TRANS64 RZ, [UR8+0x30000], R2 ;  /* 0x03000002ffffb9a7 */ /* 0x0005e20008000008 */
[----:B------:R3:W-:Y:S06]  /*1c10*/  MEMBAR.ALL.CTA ;  /* 0x0000000000007992 */ /* 0x0007ec0000008000 */
[----:B---3--:R-:W3:Y:S01]  /*1c20*/  FENCE.VIEW.ASYNC.S ;  /* 0x00000000000073c6 */ /* 0x008ee20000000000 */
[----:B------:R-:W-:Y:S01]  /*1c30*/  @UP0 UIADD3 UR21, UPT, UPT, UR8, 0x30000, URZ ;  /* 0x0003000008150890 */ /* 0x000fe2000fffe0ff */
[----:B---3--:R-:W-:Y:S01]  /*1c40*/  VOTEU.ANY UP0, P1 ;  /* 0x0000000000ff7886 */ /* 0x008fe20000800100 */
[----:B------:R-:W-:-:S05]  /*1c50*/  VOTEU.ANY UP1, P0 ;  /* 0x0000000000ff7886 */ /* 0x000fca0000020100 */
[----:B------:R-:W-:Y:S02]  /*1c60*/  @UP1 UIADD3 UR16, UPT, UPT, UR4, 0x20000, URZ ;  /* 0x0002000004101890 */ /* 0x000fe4000fffe0ff */
[----:B------:R-:W-:Y:S01]  /*1c70*/  @UP1 UIADD3 UR17, UPT, UPT, UR8, 0x30000, URZ ;  /* 0x0003000008111890 */ /* 0x000fe2000fffe0ff */
[----:B------:R-:W-:Y:S01]  /*1c80*/  VOTEU.ANY UP1, P0 ;  /* 0x0000000000ff7886 */ /* 0x000fe20000020100 */
[----:B------:R-:W-:Y:S06]  /*1c90*/  BAR.SYNC.DEFER_BLOCKING 0x0 ;  /* 0x0000000000007b1d */ /* 0x000fec0000010000 */
[----:B------:R2:W-:Y:S01]  /*1ca0*/  @UP0 UTMALDG.2D [UR20], [UR10] ;  /* 0x000000140a0005b4 */ /* 0x0005e20008008000 */
[----:B------:R-:W-:Y:S01]  /*1cb0*/  UISETP.NE.U32.AND UP0, UPT, UR9, URZ, UPT ;  /* 0x000000ff0900728c */ /* 0x000fe2000bf05070 */
[----:B------:R-:W-:Y:S06]  /*1cc0*/  BAR.SYNC.DEFER_BLOCKING 0x0 ;  /* 0x0000000000007b1d */ /* 0x000fec0000010000 */
[----:B------:R2:W-:Y:S02]  /*1cd0*/  @UP1 UTMALDG.2D [UR16], [UR32] ;  /* 0x00000010200015b4 */ /* 0x0005e40008008000 */
[----:B------:R-:W-:Y:S06]  /*1ce0*/  BAR.SYNC.DEFER_BLOCKING 0x0 ;  /* 0x0000000000007b1d */ /* 0x000fec0000010000 */
[----:B------:R-:W3:Y:S02]  /*1cf0*/  SYNCS.PHASECHK.TRANS64.TRYWAIT P0, [UR8+0x30000], RZ ;  /* 0x030000ffff0075a7 */ /* 0x000ee40008001108 */
[----:B--23--:R-:W-:Y:S05]  /*1d00*/  @!P0 BRA `(.L_x_60) ;  /* 0x0000001000ac8947 */ /* 0x00cfea0003800000 */
.L_x_78:
[----:B------:R-:W-:Y:S05]  /*1d10*/  BRA.U UP0, `(.L_x_61) ;  /* 0x0000000100c87547 */ /* 0x000fea000b800000 */
[----:B------:R-:W-:Y:S02]  /*1d20*/  USHF.R.U32.HI UR16, URZ, 0x4, UR8 ;  /* 0x00000004ff107899 */ /* 0x000fe40008011608 */
[----:B------:R-:W-:Y:S02]  /*1d30*/  UIADD3 UR13, UPT, UPT, UR8, 0x20000, URZ ;  /* 0x00020000080d7890 */ /* 0x000fe4000fffe0ff */
[----:B------:R-:W-:Y:S02]  /*1d40*/  USGXT.U32 UR16, UR16, 0xe ;  /* 0x0000000e1010789a */ /* 0x000fe40008000000 */
[----:B------:R-:W-:Y:S02]  /*1d50*/  USHF.R.U32.HI UR13, URZ, 0x4, UR13 ;  /* 0x00000004ff0d7899 */ /* 0x000fe4000801160d */
[----:B------:R-:W-:Y:S02]  /*1d60*/  UIADD3 UR50, UP0, UPT, UR16, 0x2, URZ ;  /* 0x0000000210327890 */ /* 0x000fe4000ff1e0ff */
[----:B------:R-:W-:Y:S01]  /*1d70*/  USGXT.U32 UR18, UR13, 0xe ;  /* 0x0000000e0d12789a */ /* 0x000fe20008000000 */
[----:B------:R-:W-:Y:S01]  /*1d80*/  UMOV UR4, URZ ;  /* 0x000000ff00047c82 */ /* 0x000fe20008000000 */
[----:B------:R-:W-:Y:S01]  /*1d90*/  UMOV UR5, URZ ;  /* 0x000000ff00057c82 */ /* 0x000fe20008000000 */
[----:B------:R-:W-:-:S02]  /*1da0*/  UIADD3.X UR51, UPT, UPT, UR4, 0x40004040, URZ, UP0, !UPT ;  /* 0x4000404004337890 */ /* 0x000fc400087fe4ff */
[----:B------:R-:W-:Y:S02]  /*1db0*/  UIADD3 UR48, UP0, UPT, UR18, 0x2, URZ ;  /* 0x0000000212307890 */ /* 0x000fe4000ff1e0ff */
[----:B------:R-:W-:Y:S02]  /*1dc0*/  UIADD3.64 UR26, UPT, UPT, UR50, 0x4, URZ ;  /* 0x00000004321a7897 */ /* 0x000fe4000fffe0ff */
[----:B------:R-:W-:Y:S02]  /*1dd0*/  UIADD3.X UR49, UPT, UPT, UR5, 0x40004040, URZ, UP0, !UPT ;  /* 0x4000404005317890 */ /* 0x000fe400087fe4ff */
[----:B------:R-:W-:Y:S02]  /*1de0*/  UIADD3.64 UR4, UPT, UPT, UR50, 0x2, URZ ;  /* 0x0000000232047897 */ /* 0x000fe4000fffe0ff */
[----:B------:R-:W-:Y:S02]  /*1df0*/  UIADD3.64 UR24, UPT, UPT, UR48, 0x2, URZ ;  /* 0x0000000230187897 */ /* 0x000fe4000fffe0ff */
[----:B------:R-:W-:-:S02]  /*1e00*/  UIADD3.64 UR28, UPT, UPT, UR48, 0x4, URZ ;  /* 0x00000004301c7897 */ /* 0x000fc4000fffe0ff */
[----:B------:R-:W-:Y:S02]  /*1e10*/  UIADD3.64 UR30, UPT, UPT, UR50, 0x3fe, URZ ;  /* 0x000003fe321e7897 */ /* 0x000fe4000fffe0ff */
[----:B------:R-:W-:Y:S02]  /*1e20*/  UIADD3.64 UR34, UPT, UPT, UR48, 0x1fe, URZ ;  /* 0x000001fe30227897 */ /* 0x000fe4000fffe0ff */
[----:B------:R-:W-:Y:S02]  /*1e30*/  UIADD3.64 UR36, UPT, UPT, UR50, 0x400, URZ ;  /* 0x0000040032247897 */ /* 0x000fe4000fffe0ff */
[----:B------:R-:W-:Y:S02]  /*1e40*/  UIADD3.64 UR38, UPT, UPT, UR48, 0x200, URZ ;  /* 0x0000020030267897 */ /* 0x000fe4000fffe0ff */
[----:B------:R-:W-:Y:S02]  /*1e50*/  UIADD3.64 UR40, UPT, UPT, UR50, 0x402, URZ ;  /* 0x0000040232287897 */ /* 0x000fe4000fffe0ff */
[----:B------:R-:W-:Y:S01]  /*1e60*/  UIADD3.64 UR42, UPT, UPT, UR48, 0x202, URZ ;  /* 0x00000202302a7897 */ /* 0x000fe2000fffe0ff */
[----:B------:R-:W-:Y:S01]  /*1e70*/  UMOV UR20, 0x0 ;  /* 0x0000000000147882 */ /* 0x000fe20000000000 */
[----:B------:R-:W-:Y:S01]  /*1e80*/  UMOV UR21, 0x8100010 ;  /* 0x0810001000157882 */ /* 0x000fe20000000000 */
[----:B------:R-:W-:Y:S01]  /*1e90*/  UIADD3.64 UR44, UPT, UPT, UR50, 0x404, URZ ;  /* 0x00000404322c7897 */ /* 0x000fe2000fffe0ff */
[----:B------:R-:W-:Y:S01]  /*1ea0*/  UMOV UR17, 0x40004040 ;  /* 0x4000404000117882 */ /* 0x000fe20000000000 */
[----:B------:R-:W-:Y:S01]  /*1eb0*/  UIADD3.64 UR46, UPT, UPT, UR48, 0x204, URZ ;  /* 0x00000204302e7897 */ /* 0x000fe2000fffe0ff */
[----:B------:R-:W-:Y:S01]  /*1ec0*/  UMOV UR19, 0x40004040 ;  /* 0x4000404000137882 */ /* 0x000fe20000000000 */
[----:B------:R-:W-:Y:S01]  /*1ed0*/  UMOV UR52, 0x0 ;  /* 0x0000000000347882 */ /* 0x000fe20000000000 */
[----:B------:R-:W-:Y:S01]  /*1ee0*/  UMOV UR53, 0x8100010 ;  /* 0x0810001000357882 */ /* 0x000fe20000000000 */
[----:B------:R-:W-:Y:S01]  /*1ef0*/  UMOV UR54, 0x0 ;  /* 0x0000000000367882 */ /* 0x000fe20000000000 */
[----:B------:R-:W-:Y:S01]  /*1f00*/  UMOV UR55, 0x8100010 ;  /* 0x0810001000377882 */ /* 0x000fe20000000000 */
[----:B------:R2:W-:Y:S01]  /*1f10*/  UTCHMMA gdesc[UR16], gdesc[UR18], tmem[UR12], tmem[UR20], idesc[UR21], !UPT ;  /* 0x00ff1412100075ea */ /* 0x0005e2000f80000c */
[----:B------:R-:W-:Y:S01]  /*1f20*/  UMOV UR56, 0x0 ;  /* 0x0000000000387882 */ /* 0x000fe20000000000 */
[----:B------:R-:W-:Y:S01]  /*1f30*/  UMOV UR57, 0x8100010 ;  /* 0x0810001000397882 */ /* 0x000fe20000000000 */
[----:B------:R2:W-:Y:S01]  /*1f40*/  UTCHMMA gdesc[UR50], gdesc[UR48], tmem[UR12], tmem[UR52], idesc[UR53], UPT ;  /* 0x00ff3430320075ea */ /* 0x0005e2000b80000c */
        /* <DEDUP_REMOVED lines=12> */
[----:B------:R2:W-:Y:S01]  /*2010*/  UTCHMMA gdesc[UR40], gdesc[UR42], tmem[UR12], tmem[UR62], idesc[UR63], UPT ;  /* 0x00ff3e2a280075ea */ /* 0x0005e2000b80000c */
[----:B------:R2:W-:Y:S01]  /*2020*/  UTCHMMA gdesc[UR44], gdesc[UR46], tmem[UR12], tmem[UR64], idesc[UR65], UPT ;  /* 0x00ff402e2c0075ea */ /* 0x0005e2000b80000c */
[----:B------:R-:W-:Y:S01]  /*2030*/  NOP ;  /* 0x0000000000007918 */ /* 0x000fe20000000000 */
.L_x_61:
[----:B------:R-:W-:Y:S01]  /*2040*/  ELECT P0, URZ, PT ;  /* 0x0000000000ff782f */ /* 0x000fe20003800000 */
[----:B--2---:R-:W-:Y:S01]  /*2050*/  UMOV UR4, UR6 ;  /* 0x0000000600047c82 */ /* 0x004fe20008000000 */
[----:B------:R-:W-:Y:S02]  /*2060*/  UMOV UR5, URZ ;  /* 0x000000ff00057c82 */ /* 0x000fe40008000000 */
[----:B------:R-:W-:-:S13]  /*2070*/  ISETP.LT.U32.AND P0, PT, R36, 0x20, P0 ;  /* 0x000000202400780c */ /* 0x000fda0000701070 */
[----:B------:R-:W-:Y:S01]  /*2080*/  VOTEU.ANY UP0, P0 ;  /* 0x0000000000ff7886 */ /* 0x000fe20000000100 */
[----:B------:R-:W-:Y:S01]  /*2090*/  VOTEU.ANY UP1, P0 ;  /* 0x0000000000ff7886 */ /* 0x000fe20000020100 */
[----:B------:R-:W-:-:S03]  /*20a0*/  ISETP.GE.U32.AND P0, PT, R6, 0x81, PT ;  /* 0x000000810600780c */ /* 0x000fc60003f06070 */
[----:B------:R-:W-:Y:S02]  /*20b0*/  @UP0 UMOV UR4, UR4 ;  /* 0x0000000400040c82 */ /* 0x000fe40008000000 */
[----:B------:R2:W-:Y:S01]  /*20c0*/  @UP1 UTCBAR [UR4], URZ ;  /* 0x000000ff040013e9 */ /* 0x0005e200080000ff */
[----:B------:R-:W-:Y:S06]  /*20d0*/  BAR.SYNC.DEFER_BLOCKING 0x0 ;  /* 0x0000000000007b1d */ /* 0x000fec0000010000 */
[----:B------:R-:W3:Y:S02]  /*20e0*/  SYNCS.PHASECHK.TRANS64.TRYWAIT P1, [UR8+0x30020], RZ ;  /* 0x030020ffff0075a7 */ /* 0x000ee40008021108 */
[----:B--23--:R-:W-:Y:S05]  /*20f0*/  @!P1 BRA `(.L_x_62) ;  /* 0x0000000c00bc9947 */ /* 0x00cfea0003800000 */
.L_x_79:
[----:B------:R-:W-:Y:S01]  /*2100*/  IMAD.MOV.U32 R2, RZ, RZ, RZ ;  /* 0x000000ffff027224 */ /* 0x000fe200078e00ff */
[----:B------:R-:W-:Y:S06]  /*2110*/  @!P0 BRA `(.L_x_59) ;  /* 0x0000000400d48947 */ /* 0x000fec0003800000 */
[----:B------:R-:W2:Y:S01]  /*2120*/  LDCU UR34, c[0x0][0x3a0] ;  /* 0x00007400ff2277ac */ /* 0x000ea20008000800 */
[----:B------:R-:W-:Y:S01]  /*2130*/  UMOV UR35, 0x80 ;  /* 0x0000008000237882 */ /* 0x000fe20000000000 */
[----:B------:R-:W-:-:S05]  /*2140*/  UMOV UR13, 0x1 ;  /* 0x00000001000d7882 */ /* 0x000fca0000000000 */
.L_x_66:
[----:B------:R-:W-:Y:S01]  /*2150*/  BAR.SYNC.DEFER_BLOCKING 0x0 ;  /* 0x0000000000007b1d */ /* 0x000fe20000010000 */
[----:B------:R-:W-:Y:S01]  /*2160*/  ULEA UR42, UR13, UR8, 0x3 ;  /* 0x000000080d2a7291 */ /* 0x000fe2000f8e18ff */
[----:B------:R-:W-:Y:S01]  /*2170*/  @!P3 IMAD.MOV.U32 R3, RZ, RZ, 0xc000 ;  /* 0x0000c000ff03b424 */ /* 0x000fe200078e00ff */
[----:B------:R-:W-:Y:S01]  /*2180*/  ELECT P1, URZ, PT ;  /* 0x0000000000ff782f */ /* 0x000fe20003820000 */
[----:B------:R-:W-:-:S03]  /*2190*/  ULEA UR16, UR13, UR8, 0xf ;  /* 0x000000080d107291 */ /* 0x000fc6000f8e78ff */
[----:B------:R-:W-:Y:S01]  /*21a0*/  ISETP.LT.U32.AND P1, PT, R36, 0x40, P1 ;  /* 0x000000402400780c */ /* 0x000fe20000f21070 */
[----:B------:R-:W-:Y:S01]  /*21b0*/  ULOP3.LUT UR5, UR9, 0x1, URZ, 0xc0, !UPT ;  /* 0x0000000109057892 */ /* 0x000fe2000f8ec0ff */
[----:B------:R-:W-:-:S03]  /*21c0*/  ELECT P0, URZ, PT ;  /* 0x0000000000ff782f */ /* 0x000fc60003800000 */
[----:B------:R-:W-:Y:S02]  /*21d0*/  ULEA UR20, UR5, UR16, 0xe ;  /* 0x0000001005147291 */ /* 0x000fe4000f8e70ff */
[----:B------:R-:W-:Y:S01]  /*21e0*/  ULEA UR22, UR5, UR35, 0x6 ;  /* 0x0000002305167291 */ /* 0x000fe2000f8e30ff */
[----:B------:R-:W-:Y:S01]  /*21f0*/  ISETP.LT.U32.AND P0, PT, R36, 0x40, P0 ;  /* 0x000000402400780c */ /* 0x000fe20000701070 */
[----:B------:R-:W-:-:S04]  /*2200*/  ULEA UR4, UR13, UR8, 0xe ;  /* 0x000000080d047291 */ /* 0x000fc8000f8e70ff */
[----:B------:R-:W-:Y:S01]  /*2210*/  VOTEU.ANY UP0, P1 ;  /* 0x0000000000ff7886 */ /* 0x000fe20000800100 */
[----:B------:R-:W-:Y:S01]  /*2220*/  UIADD3 UR17, UPT, UPT, UR4, 0x20000, URZ ;  /* 0x0002000004117890 */ /* 0x000fe2000fffe0ff */
[----:B------:R-:W-:Y:S01]  /*2230*/  UMOV UR6, UR22 ;  /* 0x0000001600067c82 */ /* 0x000fe20008000000 */
[----:B------:R3:W-:Y:S01]  /*2240*/  @!P3 SYNCS.ARRIVE.TRANS64 RZ, [UR42+0x30000], R3 ;  /* 0x03000003ffffb9a7 */ /* 0x0007e2000800002a */
[----:B------:R4:W-:Y:S06]  /*2250*/  MEMBAR.ALL.CTA ;  /* 0x0000000000007992 */ /* 0x0009ec0000008000 */
[----:B----4-:R-:W4:Y:S01]  /*2260*/  FENCE.VIEW.ASYNC.S ;  /* 0x00000000000073c6 */ /* 0x010f220000000000 */
[----:B------:R-:W-:Y:S01]  /*2270*/  @UP0 UIADD3 UR21, UPT, UPT, UR42, 0x30000, URZ ;  /* 0x000300002a150890 */ /* 0x000fe2000fffe0ff */
[----:B----4-:R-:W-:Y:S01]  /*2280*/  VOTEU.ANY UP0, P1 ;  /* 0x0000000000ff7886 */ /* 0x010fe20000800100 */
[----:B------:R-:W-:Y:S01]  /*2290*/  VOTEU.ANY UP1, P0 ;  /* 0x0000000000ff7886 */ /* 0x000fe20000020100 */
[----:B------:R-:W-:Y:S01]  /*22a0*/  ULEA UR4, UR5, UR17, 0xd ;  /* 0x0000001105047291 */ /* 0x000fe2000f8e68ff */
[----:B---3--:R-:W-:-:S03]  /*22b0*/  IMAD.U32 R3, R2, -0x80000000, RZ ;  /* 0x8000000002037824 */ /* 0x008fc600078e00ff */
        /* <DEDUP_REMOVED lines=8> */
[----:B------:R-:W4:Y:S02]  /*2340*/  SYNCS.PHASECHK.TRANS64.TRYWAIT P0, [UR42+0x30000], R3 ;  /* 0x03000003ff0075a7 */ /* 0x000f24000800112a */
[----:B---34-:R-:W-:Y:S05]  /*2350*/  @!P0 BRA `(.L_x_63) ;  /* 0x0000000c00308947 */ /* 0x018fea0003800000 */
.L_x_80:
[----:B------:R-:W-:Y:S05]  /*2360*/  BRA.U UP0, `(.L_x_64) ;  /* 0x0000000100f47547 */ /* 0x000fea000b800000 */
[----:B------:R-:W-:Y:S02]  /*2370*/  USHF.R.U32.HI UR20, URZ, 0x4, UR16 ;  /* 0x00000004ff147899 */ /* 0x000fe40008011610 */
[----:B------:R-:W-:Y:S02]  /*2380*/  USHF.R.U32.HI UR24, URZ, 0x4, UR17 ;  /* 0x00000004ff187899 */ /* 0x000fe40008011611 */
[----:B------:R-:W-:Y:S02]  /*2390*/  USGXT.U32 UR20, UR20, 0xe ;  /* 0x0000000e1414789a */ /* 0x000fe40008000000 */
[----:B------:R-:W-:Y:S02]  /*23a0*/  USGXT.U32 UR24, UR24, 0xe ;  /* 0x0000000e1818789a */ /* 0x000fe40008000000 */
[----:B------:R-:W-:Y:S02]  /*23b0*/  UIADD3 UR28, UP0, UPT, UR20, 0x2, URZ ;  /* 0x00000002141c7890 */ /* 0x000fe4000ff1e0ff */
[----:B------:R-:W-:Y:S01]  /*23c0*/  UIADD3 UR26, UP1, UPT, UR24, 0x2, URZ ;  /* 0x00000002181a7890 */ /* 0x000fe2000ff3e0ff */
[----:B------:R-:W-:Y:S01]  /*23d0*/  UMOV UR4, URZ ;  /* 0x000000ff00047c82 */ /* 0x000fe20008000000 */
[----:B------:R-:W-:Y:S01]  /*23e0*/  UMOV UR5, URZ ;  /* 0x000000ff00057c82 */ /* 0x000fe20008000000 */
[----:B------:R-:W-:-:S02]  /*23f0*/  UIADD3.X UR29, UPT, UPT, UR4, 0x40004040, URZ, UP0, !UPT ;  /* 0x40004040041d7890 */ /* 0x000fc400087fe4ff */
[----:B------:R-:W-:Y:S02]  /*2400*/  UIADD3 UR44, UP3, UPT, UR28, 0x2, URZ ;  /* 0x000000021c2c7890 */ /* 0x000fe4000ff7e0ff */
[----:B------:R-:W-:Y:S02]  /*2410*/  UIADD3.X UR27, UPT, UPT, UR5, 0x40004040, URZ, UP1, !UPT ;  /* 0x40004040051b7890 */ /* 0x000fe40008ffe4ff */
[----:B------:R-:W-:Y:S02]  /*2420*/  UIADD3 UR46, UP2, UPT, UR26, 0x2, URZ ;  /* 0x000000021a2e7890 */ /* 0x000fe4000ff5e0ff */
[----:B------:R-:W-:Y:S02]  /*2430*/  UIADD3 UR48, UP6, UPT, UR28, 0x4, URZ ;  /* 0x000000041c307890 */ /* 0x000fe4000ffde0ff */
[----:B------:R-:W-:Y:S02]  /*2440*/  UIADD3 UR50, UP5, UPT, UR26, 0x4, URZ ;  /* 0x000000041a327890 */ /* 0x000fe4000ffbe0ff */
[----:B------:R-:W-:-:S02]  /*2450*/  UIADD3 UR52, UP1, UPT, UR28, 0x3fe, URZ ;  /* 0x000003fe1c347890 */ /* 0x000fc4000ff3e0ff */
[----:B------:R-:W-:Y:S02]  /*2460*/  UIADD3 UR54, UP0, UPT, UR26, 0x1fe, URZ ;  /* 0x000001fe1a367890 */ /* 0x000fe4000ff1e0ff */
[----:B------:R-:W-:Y:S02]  /*2470*/  UIADD3.X UR45, UPT, UPT, UR29, URZ, URZ, UP3, !UPT ;  /* 0x000000ff1d2d7290 */ /* 0x000fe40009ffe4ff */
[----:B------:R-:W-:Y:S02]  /*2480*/  UIADD3 UR56, UP4, UPT, UR28, 0x400, URZ ;  /* 0x000004001c387890 */ /* 0x000fe4000ff9e0ff */
[----:B------:R-:W-:Y:S02]  /*2490*/  UIADD3 UR58, UP3, UPT, UR26, 0x200, URZ ;  /* 0x000002001a3a7890 */ /* 0x000fe4000ff7e0ff */
[----:B------:R-:W-:Y:S02]  /*24a0*/  UIADD3.X UR47, UPT, UPT, UR27, URZ, URZ, UP2, !UPT ;  /* 0x000000ff1b2f7290 */ /* 0x000fe400097fe4ff */
[----:B------:R-:W-:-:S02]  /*24b0*/  UIADD3.X UR49, UPT, UPT, UR29, URZ, URZ, UP6, !UPT ;  /* 0x000000ff1d317290 */ /* 0x000fc4000b7fe4ff */
[----:B------:R-:W-:Y:S02]  /*24c0*/  UIADD3 UR60, UP2, UPT, UR28, 0x402, URZ ;  /* 0x000004021c3c7890 */ /* 0x000fe4000ff5e0ff */
[----:B------:R-:W-:Y:S02]  /*24d0*/  UIADD3 UR62, UP6, UPT, UR26, 0x202, URZ ;  /* 0x000002021a3e7890 */ /* 0x000fe4000ffde0ff */
[----:B------:R-:W-:Y:S02]  /*24e0*/  UIADD3.X UR51, UPT, UPT, UR27, URZ, URZ, UP5, !UPT ;  /* 0x000000ff1b337290 */ /* 0x000fe4000affe4ff */
[----:B------:R-:W-:Y:S02]  /*24f0*/  UIADD3.X UR53, UPT, UPT, UR29, URZ, URZ, UP1, !UPT ;  /* 0x000000ff1d357290 */ /* 0x000fe40008ffe4ff */
[----:B------:R-:W-:Y:S02]  /*2500*/  UIADD3 UR4, UP5, UPT, UR28, 0x404, URZ ;  /* 0x000004041c047890 */ /* 0x000fe4000ffbe0ff */
[----:B------:R-:W-:-:S02]  /*2510*/  UIADD3 UR30, UP1, UPT, UR26, 0x204, URZ ;  /* 0x000002041a1e7890 */ /* 0x000fc4000ff3e0ff */
[----:B------:R-:W-:Y:S02]  /*2520*/  UIADD3.X UR55, UPT, UPT, UR27, URZ, URZ, UP0, !UPT ;  /* 0x000000ff1b377290 */ /* 0x000fe400087fe4ff */
[----:B------:R-:W-:Y:S02]  /*2530*/  UIADD3.X UR57, UPT, UPT, UR29, URZ, URZ, UP4, !UPT ;  /* 0x000000ff1d397290 */ /* 0x000fe4000a7fe4ff */
[----:B------:R-:W-:Y:S02]  /*2540*/  UIADD3.X UR59, UPT, UPT, UR27, URZ, URZ, UP3, !UPT ;  /* 0x000000ff1b3b7290 */ /* 0x000fe40009ffe4ff */
[----:B------:R-:W-:Y:S02]  /*2550*/  UIADD3.X UR61, UPT, UPT, UR29, URZ, URZ, UP2, !UPT ;  /* 0x000000ff1d3d7290 */ /* 0x000fe400097fe4ff */
[----:B------:R-:W-:Y:S01]  /*2560*/  UIADD3.X UR63, UPT, UPT, UR27, URZ, URZ, UP6, !UPT ;  /* 0x000000ff1b3f7290 */ /* 0x000fe2000b7fe4ff */
[----:B------:R-:W-:Y:S01]  /*2570*/  UMOV UR18, 0x0 ;  /* 0x0000000000127882 */ /* 0x000fe20000000000 */
[----:B------:R-:W-:Y:S01]  /*2580*/  UMOV UR19, 0x8100010 ;  /* 0x0810001000137882 */ /* 0x000fe20000000000 */
[----:B------:R-:W-:Y:S01]  /*2590*/  UMOV UR21, 0x40004040 ;  /* 0x4000404000157882 */ /* 0x000fe20000000000 */
[----:B------:R-:W-:Y:S01]  /*25a0*/  UMOV UR25, 0x40004040 ;  /* 0x4000404000197882 */ /* 0x000fe20000000000 */
[----:B------:R-:W-:Y:S01]  /*25b0*/  UIADD3.X UR5, UPT, UPT, UR29, URZ, URZ, UP5, !UPT ;  /* 0x000000ff1d057290 */ /* 0x000fe2000affe4ff */
[----:B------:R3:W-:Y:S01]  /*25c0*/  UTCHMMA gdesc[UR20], gdesc[UR24], tmem[UR12], tmem[UR18], idesc[UR19], UPT ;  /* 0x00ff1218140075ea */ /* 0x0007e2000b80000c */
[----:B------:R-:W-:Y:S01]  /*25d0*/  UIADD3.X UR31, UPT, UPT, UR27, URZ, URZ, UP1, !UPT ;  /* 0x000000ff1b1f7290 */ /* 0x000fe20008ffe4ff */
[----:B------:R-:W-:Y:S01]  /*25e0*/  UMOV UR16, 0x0 ;  /* 0x0000000000107882 */ /* 0x000fe20000000000 */
[----:B------:R-:W-:Y:S01]  /*25f0*/  UMOV UR17, 0x8100010 ;  /* 0x0810001000117882 */ /* 0x000fe20000000000 */
[----:B------:R-:W-:Y:S01]  /*2600*/  UMOV UR40, 0x0 ;  /* 0x0000000000287882 */ /* 0x000fe20000000000 */
[----:B------:R-:W-:Y:S01]  /*2610*/  UMOV UR41, 0x8100010 ;  /* 0x0810001000297882 */ /* 0x000fe20000000000 */
        /* <DEDUP_REMOVED lines=18> */
.L_x_64:
[----:B------:R-:W-:Y:S01]  /*2740*/  ELECT P0, URZ, PT ;  /* 0x0000000000ff782f */ /* 0x000fe20003800000 */
[----:B---3--:R-:W-:-:S03]  /*2750*/  UIADD3 UR4, UPT, UPT, UR42, 0x30020, URZ ;  /* 0x000300202a047890 */ /* 0x008fc6000fffe0ff */
[----:B------:R-:W-:Y:S01]  /*2760*/  ISETP.LT.U32.AND P0, PT, R36, 0x20, P0 ;  /* 0x000000202400780c */ /* 0x000fe20000701070 */
[----:B------:R-:W-:-:S12]  /*2770*/  UMOV UR5, URZ ;  /* 0x000000ff00057c82 */ /* 0x000fd80008000000 */
[----:B------:R-:W-:Y:S01]  /*2780*/  VOTEU.ANY UP0, P0 ;  /* 0x0000000000ff7886 */ /* 0x000fe20000000100 */
[----:B------:R-:W-:-:S04]  /*2790*/  VOTEU.ANY UP1, P0 ;  /* 0x0000000000ff7886 */ /* 0x000fc80000020100 */
[----:B------:R-:W-:Y:S02]  /*27a0*/  @UP0 UMOV UR4, UR4 ;  /* 0x0000000400040c82 */ /* 0x000fe40008000000 */
[----:B------:R3:W-:Y:S01]  /*27b0*/  @UP1 UTCBAR [UR4], URZ ;  /* 0x000000ff040013e9 */ /* 0x0007e200080000ff */
[----:B------:R-:W-:Y:S06]  /*27c0*/  BAR.SYNC.DEFER_BLOCKING 0x0 ;  /* 0x0000000000007b1d */ /* 0x000fec0000010000 */
[----:B------:R-:W4:Y:S02]  /*27d0*/  SYNCS.PHASECHK.TRANS64.TRYWAIT P0, [UR42+0x30020], R3 ;  /* 0x03002003ff0075a7 */ /* 0x000f24000800112a */
[----:B---34-:R-:W-:Y:S05]  /*27e0*/  @!P0 BRA `(.L_x_65) ;  /* 0x0000000800188947 */ /* 0x018fea0003800000 */
.L_x_81:
[----:B------:R-:W-:Y:S02]  /*27f0*/  UIADD3 UR13, UPT, UPT, UR13, 0x1, URZ ;  /* 0x000000010d0d7890 */ /* 0x000fe4000fffe0ff */
[----:B------:R-:W-:Y:S02]  /*2800*/  UIADD3 UR35, UPT, UPT, UR35, 0x80, URZ ;  /* 0x0000008023237890 */ /* 0x000fe4000fffe0ff */
[----:B------:R-:W-:-:S04]  /*2810*/  UISETP.NE.U32.AND UP0, UPT, UR13, 0x4, UPT ;  /* 0x000000040d00788c */ /* 0x000fc8000bf05070 */
[----:B------:R-:W-:Y:S02]  /*2820*/  USEL UR13, UR13, URZ, UP0 ;  /* 0x000000ff0d0d7287 */ /* 0x000fe40008000000 */
[----:B------:R-:W-:Y:S02]  /*2830*/  USEL UR4, URZ, 0x1, UP0 ;  /* 0x00000001ff047887 */ /* 0x000fe40008000000 */
[----:B--2---:R-:W-:-:S04]  /*2840*/  UISETP.GE.AND UP0, UPT, UR35, UR34, UPT ;  /* 0x000000222300728c */ /* 0x004fc8000bf06270 */
[----:B------:R-:W-:-:S05]  /*2850*/  LOP3.LUT R2, R2, UR4, RZ, 0x3c, !PT ;  /* 0x0000000402027c12 */ /* 0x000fca000f8e3cff */
[----:B------:R-:W-:Y:S05]  /*2860*/  BRA.U !UP0, `(.L_x_66) ;  /* 0xfffffff908387547 */ /* 0x000fea000b83ffff */
.L_x_59:
[----:B---34-:R-:W-:Y:S06]  /*2870*/  BAR.SYNC.DEFER_BLOCKING 0x0 ;  /* 0x0000000000007b1d */ /* 0x018fec0000010000 */
[----:B------:R-:W-:Y:S04]  /*2880*/  BSSY.RECONVERGENT B5, `(.L_x_67) ;  /* 0x0000004000057945 */ /* 0x000fe80003800200 */
[----:B------:R-:W-:Y:S05]  /*2890*/  @P3 BRA `(.L_x_68) ;  /* 0x0000000000083947 */ /* 0x000fea0003800000 */
[----:B------:R-:W2:Y:S02]  /*28a0*/  SYNCS.CCTL.IV [UR8+0x30000] ;  /* 0x03000000ff0079b1 */ /* 0x000ea40008000008 */
[----:B--2---:R-:W2:Y:S02]  /*28b0*/  SYNCS.CCTL.IV [UR8+0x30020] ;  /* 0x03002000ff0079b1 */ /* 0x004ea40008000008 */
.L_x_68:
[----:B------:R-:W-:Y:S05]  /*28c0*/  BSYNC.RECONVERGENT B5 ;  /* 0x0000000000057941 */ /* 0x000fea0003800200 */
.L_x_67:
[----:B--2---:R-:W-:Y:S06]  /*28d0*/  BAR.SYNC.DEFER_BLOCKING 0x0 ;  /* 0x0000000000007b1d */ /* 0x004fec0000010000 */
[----:B------:R-:W-:Y:S04]  /*28e0*/  BSSY.RECONVERGENT B5, `(.L_x_69) ;  /* 0x0000004000057945 */ /* 0x000fe80003800200 */
[----:B------:R-:W-:Y:S05]  /*28f0*/  @P3 BRA `(.L_x_70) ;  /* 0x0000000000083947 */ /* 0x000fea0003800000 */
[----:B------:R-:W2:Y:S02]  /*2900*/  SYNCS.CCTL.IV [UR8+0x30008] ;  /* 0x03000800ff0079b1 */ /* 0x000ea40008000008 */
[----:B--2---:R-:W2:Y:S02]  /*2910*/  SYNCS.CCTL.IV [UR8+0x30028] ;  /* 0x03002800ff0079b1 */ /* 0x004ea40008000008 */
.L_x_70:
[----:B------:R-:W-:Y:S05]  /*2920*/  BSYNC.RECONVERGENT B5 ;  /* 0x0000000000057941 */ /* 0x000fea0003800200 */
.L_x_69:
[----:B--2---:R-:W-:Y:S06]  /*2930*/  BAR.SYNC.DEFER_BLOCKING 0x0 ;  /* 0x0000000000007b1d */ /* 0x004fec0000010000 */
[----:B------:R-:W-:Y:S04]  /*2940*/  BSSY.RECONVERGENT B5, `(.L_x_71) ;  /* 0x0000004000057945 */ /* 0x000fe80003800200 */
[----:B------:R-:W-:Y:S05]  /*2950*/  @P3 BRA `(.L_x_72) ;  /* 0x0000000000083947 */ /* 0x000fea0003800000 */
[----:B------:R-:W2:Y:S02]  /*2960*/  SYNCS.CCTL.IV [UR8+0x30010] ;  /* 0x03001000ff0079b1 */ /* 0x000ea40008000008 */
[----:B--2---:R-:W2:Y:S02]  /*2970*/  SYNCS.CCTL.IV [UR8+0x30030] ;  /* 0x03003000ff0079b1 */ /* 0x004ea40008000008 */
.L_x_72:
[----:B------:R-:W-:Y:S05]  /*2980*/  BSYNC.RECONVERGENT B5 ;  /* 0x0000000000057941 */ /* 0x000fea0003800200 */
.L_x_71:
[----:B--2---:R-:W-:Y:S06]  /*2990*/  BAR.SYNC.DEFER_BLOCKING 0x0 ;  /* 0x0000000000007b1d */ /* 0x004fec0000010000 */
[----:B------:R-:W-:Y:S04]  /*29a0*/  BSSY.RECONVERGENT B5, `(.L_x_73) ;  /* 0x0000004000057945 */ /* 0x000fe80003800200 */
[----:B------:R-:W-:Y:S05]  /*29b0*/  @P3 BRA `(.L_x_74) ;  /* 0x0000000000083947 */ /* 0x000fea0003800000 */
[----:B------:R-:W2:Y:S02]  /*29c0*/  SYNCS.CCTL.IV [UR8+0x30018] ;  /* 0x03001800ff0079b1 */ /* 0x000ea40008000008 */
[----:B--2---:R-:W2:Y:S02]  /*29d0*/  SYNCS.CCTL.IV [UR8+0x30038] ;  /* 0x03003800ff0079b1 */ /* 0x004ea40008000008 */
.L_x_74:
[----:B------:R-:W-:Y:S05]  /*29e0*/  BSYNC.RECONVERGENT B5 ;  /* 0x0000000000057941 */ /* 0x000fea0003800200 */
.L_x_73:
[----:B------:R-:W-:Y:S01]  /*29f0*/  USHF.L.U32 UR4, UR9, 0x15, URZ ;  /* 0x0000001509047899 */ /* 0x000fe200080006ff */
[C---:B------:R-:W-:Y:S01]  /*2a00*/  IMAD.SHL.U32 R2, R0.reuse, 0x10, RZ ;  /* 0x0000001000027824 */ /* 0x040fe200078e00ff */
[----:B------:R-:W-:Y:S01]  /*2a10*/  USHF.L.U32 UR9, UR9, 0x3, URZ ;  /* 0x0000000309097899 */ /* 0x000fe200080006ff */
[----:B------:R-:W-:Y:S01]  /*2a20*/  SHF.R.U32.HI R3, RZ, 0x1, R0 ;  /* 0x00000001ff037819 */ /* 0x000fe20000011600 */
[----:B------:R-:W-:Y:S01]  /*2a30*/  ULOP3.LUT UR4, UR4, 0x600000, URZ, 0xc0, !UPT ;  /* 0x0060000004047892 */ /* 0x000fe2000f8ec0ff */
[----:B------:R-:W-:Y:S01]  /*2a40*/  IMAD.SHL.U32 R0, R0, 0x80, RZ ;  /* 0x0000008000007824 */ /* 0x000fe200078e00ff */
[----:B------:R-:W-:Y:S01]  /*2a50*/  ULOP3.LUT UR9, UR9, 0x20, URZ, 0xc0, !UPT ;  /* 0x0000002009097892 */ /* 0x000fe2000f8ec0ff */
[----:B------:R-:W-:Y:S02]  /*2a60*/  LOP3.LUT R2, R2, 0x70, RZ, 0xc0, !PT ;  /* 0x0000007002027812 */ /* 0x000fe400078ec0ff */
[----:B------:R-:W-:Y:S01]  /*2a70*/  ELECT P0, URZ, PT ;  /* 0x0000000000ff782f */ /* 0x000fe20003800000 */
[----:B------:R-:W-:Y:S01]  /*2a80*/  UIADD3 UR4, UPT, UPT, UR9, UR4, UR12 ;  /* 0x0000000409047290 */ /* 0x000fe2000fffe00c */
[----:B------:R-:W-:Y:S01]  /*2a90*/  LOP3.LUT R3, R2, 0x40, R3, 0x78, !PT ;  /* 0x0000004002037812 */ /* 0x000fe200078e7803 */
[----:B------:R-:W-:Y:S01]  /*2aa0*/  UMOV UR10, UR23 ;  /* 0x00000017000a7c82 */ /* 0x000fe20008000000 */
[----:B------:R-:W-:Y:S01]  /*2ab0*/  ISETP.LT.U32.AND P0, PT, R36, 0x20, P0 ;  /* 0x000000202400780c */ /* 0x000fe20000701070 */
[----:B------:R-:W-:Y:S01]  /*2ac0*/  UMOV UR9, UR7 ;  /* 0x0000000700097c82 */ /* 0x000fe20008000000 */
[----:B------:R-:W-:-:S04]  /*2ad0*/  LOP3.LUT R0, R3, 0x3f80, R0, 0xf8, !PT ;  /* 0x00003f8003007812 */ /* 0x000fc800078ef800 */
[----:B-----5:R-:W3:Y:S01]  /*2ae0*/  LDTM.x32 R4, tmem[UR4] ;  /* 0x00000004000479ee */ /* 0x020ee200082c0000 */
[C---:B------:R-:W-:Y:S01]  /*2af0*/  LOP3.LUT R2, R0.reuse, 0x10, RZ, 0x3c, !PT ;  /* 0x0000001000027812 */ /* 0x040fe200078e3cff */
[----:B------:R-:W-:Y:S01]  /*2b00*/  NOP ;  /* 0x0000000000007918 */ /* 0x000fe20000000000 */
[----:B------:R-:W-:-:S04]  /*2b10*/  LOP3.LUT R3, R0, 0x20, RZ, 0x3c, !PT ;  /* 0x0000002000037812 */ /* 0x000fc800078e3cff */
[----:B---3--:R-:W-:Y:S01]  /*2b20*/  VOTEU.ANY UP1, P0 ;  /* 0x0000000000ff7886 */ /* 0x008fe20000020100 */
[----:B------:R-:W-:Y:S01]  /*2b30*/  VOTEU.ANY UP0, P0 ;  /* 0x0000000000ff7886 */ /* 0x000fe20000000100 */
[----:B------:R-:W-:Y:S02]  /*2b40*/  F2FP.F16.F32.PACK_AB R4, R5, R4 ;  /* 0x000000040504723e */ /* 0x000fe400000000ff */
[----:B------:R-:W-:Y:S02]  /*2b50*/  F2FP.F16.F32.PACK_AB R5, R7, R6 ;  /* 0x000000060705723e */ /* 0x000fe400000000ff */
[----:B------:R-:W-:Y:S02]  /*2b60*/  F2FP.F16.F32.PACK_AB R12, R13, R12 ;  /* 0x0000000c0d0c723e */ /* 0x000fe400000000ff */
[----:B------:R-:W-:Y:S02]  /*2b70*/  F2FP.F16.F32.PACK_AB R6, R9, R8 ;  /* 0x000000080906723e */ /* 0x000fe400000000ff */
[----:B------:R-:W-:-:S02]  /*2b80*/  F2FP.F16.F32.PACK_AB R7, R11, R10 ;  /* 0x0000000a0b07723e */ /* 0x000fc400000000ff */
[----:B------:R-:W-:Y:S02]  /*2b90*/  F2FP.F16.F32.PACK_AB R13, R15, R14 ;  /* 0x0000000e0f0d723e */ /* 0x000fe400000000ff */
[----:B------:R-:W-:Y:S01]  /*2ba0*/  F2FP.F16.F32.PACK_AB R20, R21, R20 ;  /* 0x000000141514723e */ /* 0x000fe200000000ff */
[----:B--2---:R2:W-:Y:S01]  /*2bb0*/  STS.128 [R0+UR8], R4 ;  /* 0x0000000400007988 */ /* 0x0045e20008000c08 */
[----:B------:R-:W-:Y:S02]  /*2bc0*/  F2FP.F16.F32.PACK_AB R14, R17, R16 ;  /* 0x00000010110e723e */ /* 0x000fe400000000ff */
[----:B------:R-:W-:Y:S02]  /*2bd0*/  F2FP.F16.F32.PACK_AB R15, R19, R18 ;  /* 0x00000012130f723e */ /* 0x000fe400000000ff */
[----:B------:R-:W-:Y:S02]  /*2be0*/  F2FP.F16.F32.PACK_AB R21, R23, R22 ;  /* 0x000000161715723e */ /* 0x000fe400000000ff */
[----:B------:R-:W-:Y:S01]  /*2bf0*/  F2FP.F16.F32.PACK_AB R28, R29, R28 ;  /* 0x0000001c1d1c723e */ /* 0x000fe200000000ff */
[----:B------:R2:W-:Y:S01]  /*2c00*/  STS.128 [R2+UR8], R12 ;  /* 0x0000000c02007988 */ /* 0x0005e20008000c08 */
[----:B------:R-:W-:-:S02]  /*2c10*/  F2FP.F16.F32.PACK_AB R22, R25, R24 ;  /* 0x000000181916723e */ /* 0x000fc400000000ff */
[----:B------:R-:W-:Y:S02]  /*2c20*/  F2FP.F16.F32.PACK_AB R23, R27, R26 ;  /* 0x0000001a1b17723e */ /* 0x000fe400000000ff */
[----:B------:R-:W-:Y:S02]  /*2c30*/  F2FP.F16.F32.PACK_AB R29, R31, R30 ;  /* 0x0000001e1f1d723e */ /* 0x000fe400000000ff */
[----:B------:R-:W-:Y:S01]  /*2c40*/  F2FP.F16.F32.PACK_AB R30, R33, R32 ;  /* 0x00000020211e723e */ /* 0x000fe200000000ff */
[----:B------:R2:W-:Y:S01]  /*2c50*/  STS.128 [R3+UR8], R20 ;  /* 0x0000001403007988 */ /* 0x0005e20008000c08 */
[----:B------:R-:W-:Y:S02]  /*2c60*/  F2FP.F16.F32.PACK_AB R31, R35, R34 ;  /* 0x00000022231f723e */ /* 0x000fe400000000ff */
[----:B------:R-:W-:-:S05]  /*2c70*/  LOP3.LUT R8, R0, 0x30, RZ, 0x3c, !PT ;  /* 0x0000003000087812 */ /* 0x000fca00078e3cff */
[----:B------:R2:W-:Y:S01]  /*2c80*/  STS.128 [R8+UR8], R28 ;  /* 0x0000001c08007988 */ /* 0x0005e20008000c08 */
[----:B------:R3:W-:Y:S06]  /*2c90*/  MEMBAR.ALL.CTA ;  /* 0x0000000000007992 */ /* 0x0007ec0000008000 */
[----:B---3--:R-:W3:Y:S02]  /*2ca0*/  FENCE.VIEW.ASYNC.S ;  /* 0x00000000000073c6 */ /* 0x008ee40000000000 */
[----:B---3--:R-:W-:Y:S06]  /*2cb0*/  BAR.SYNC.DEFER_BLOCKING 0x0 ;  /* 0x0000000000007b1d */ /* 0x008fec0000010000 */
[----:B------:R2:W-:Y:S01]  /*2cc0*/  @UP1 UTMASTG.2D [UR8], [UR14] ;  /* 0x000000080e0013b5 */ /* 0x0005e20008008000 */
[----:B------:R0:W-:Y:S01]  /*2cd0*/  UTMACMDFLUSH ;  /* 0x00000000000079b7 */ /* 0x0001e20000000000 */
[----:B------:R-:W-:-:S04]  /*2ce0*/  DEPBAR.LE SB0, 0x0 ;  /* 0x000080000000791a */ /* 0x000fc80000000000 */
[----:B------:R-:W-:Y:S08]  /*2cf0*/  BAR.SYNC.DEFER_BLOCKING 0x0 ;  /* 0x0000000000007b1d */ /* 0x000ff00000010000 */
[----:B------:R-:W-:Y:S06]  /*2d00*/  BAR.SYNC.DEFER_BLOCKING 0x0 ;  /* 0x0000000000007b1d */ /* 0x000fec0000010000 */
[----:B--2---:R-:W-:Y:S05]  /*2d10*/  @P2 BRA `(.L_x_75) ;  /* 0x0000000000a02947 */ /* 0x004fea0003800000 */
[----:B------:R-:W2:Y:S01]  /*2d20*/  S2UR UR5, SR_CgaCtaId ;  /* 0x00000000000579c3 */ /* 0x000ea20000008800 */
[----:B------:R-:W-:Y:S01]  /*2d30*/  NOP ;  /* 0x0000000000007918 */ /* 0x000fe20000000000 */
[----:B------:R-:W-:Y:S01]  /*2d40*/  UMOV UR4, 0x50 ;  /* 0x0000005000047882 */ /* 0x000fe20000000000 */
[----:B------:R-:W-:Y:S02]  /*2d50*/  IMAD.U32 R0, RZ, RZ, UR12 ;  /* 0x0000000cff007e24 */ /* 0x000fe4000f8e00ff */
[----:B------:R-:W-:Y:S02]  /*2d60*/  IMAD.MOV.U32 R3, RZ, RZ, 0x3 ;  /* 0x00000003ff037424 */ /* 0x000fe400078e00ff */
[----:B------:R-:W-:Y:S01]  /*2d70*/  IMAD.MOV.U32 R7, RZ, RZ, 0x1 ;  /* 0x00000001ff077424 */ /* 0x000fe200078e00ff */
[----:B------:R-:W-:-:S04]  /*2d80*/  LOP3.LUT R0, R0, 0xffff, RZ, 0xc0, !PT ;  /* 0x0000ffff00007812 */ /* 0x000fc800078ec0ff */
[----:B------:R-:W-:-:S05]  /*2d90*/  SHF.R.U32.HI R0, RZ, 0x5, R0 ;  /* 0x00000005ff007819 */ /* 0x000fca0000011600 */
[----:B------:R-:W-:Y:S01]  /*2da0*/  VIADD R2, R0, 0x10 ;  /* 0x0000001000027836 */ /* 0x000fe20000000000 */
[----:B------:R-:W-:Y:S01]  /*2db0*/  SHF.L.U32 R0, R3, R0, RZ ;  /* 0x0000000003007219 */ /* 0x000fe200000006ff */
[----:B--2---:R-:W-:-:S03]  /*2dc0*/  ULEA UR6, UR5, UR4, 0x18 ;  /* 0x0000000405067291 */ /* 0x004fc6000f8ec0ff */
[----:B------:R-:W-:-:S04]  /*2dd0*/  SHF.L.U32 R3, R7, R2, RZ ;  /* 0x0000000207037219 */ /* 0x000fc800000006ff */
[----:B------:R-:W-:Y:S02]  /*2de0*/  LOP3.LUT R0, R3, R0, RZ, 0xfc, !PT ;  /* 0x0000000003007212 */ /* 0x000fe400078efcff */
[----:B------:R-:W2:Y:S02]  /*2df0*/  LDS R5, [UR6] ;  /* 0x00000006ff057984 */ /* 0x000ea40008000800 */
[C---:B------:R-:W-:Y:S02]  /*2e00*/  LOP3.LUT R2, R0.reuse, 0xffff, RZ, 0xc0, !PT ;  /* 0x0000ffff00027812 */ /* 0x040fe400078ec0ff */
[----:B--2---:R-:W-:-:S04]  /*2e10*/  LOP3.LUT R3, R0, 0xffff, R5, 0x80, !PT ;  /* 0x0000ffff00037812 */ /* 0x004fc800078e8005 */
[----:B------:R-:W-:-:S13]  /*2e20*/  ISETP.NE.AND P0, PT, R3, R2, PT ;  /* 0x000000020300720c */ /* 0x000fda0003f05270 */
[----:B------:R-:W-:Y:S05]  /*2e30*/  @P0 BRA `(.L_x_76) ;  /* 0x0000000000500947 */ /* 0x000fea0003800000 */
[----:B------:R-:W-:Y:S02]  /*2e40*/  SHF.R.U32.HI R5, RZ, 0x10, R5 ;  /* 0x00000010ff057819 */ /* 0x000fe40000011605 */
[----:B------:R-:W-:-:S04]  /*2e50*/  SHF.R.U32.HI R2, RZ, 0x10, R0 ;  /* 0x00000010ff027819 */ /* 0x000fc80000011600 */
[----:B------:R-:W-:-:S04]  /*2e60*/  LOP3.LUT R5, R5, R2, RZ, 0xc0, !PT ;  /* 0x0000000205057212 */ /* 0x000fc800078ec0ff */
[----:B------:R-:W-:-:S13]  /*2e70*/  ISETP.NE.AND P0, PT, R5, R2, PT ;  /* 0x000000020500720c */ /* 0x000fda0003f05270 */
[----:B------:R-:W-:Y:S05]  /*2e80*/  @P0 BRA `(.L_x_77) ;  /* 0x0000000000300947 */ /* 0x000fea0003800000 */
[----:B------:R-:W-:Y:S01]  /*2e90*/  R2UR UR4, R0 ;  /* 0x00000000000472ca */ /* 0x000fe200000e0000 */
[----:B------:R-:W-:Y:S01]  /*2ea0*/  VOTEU.ANY UR5, UPT, PT ;  /* 0x0000000000057886 */ /* 0x000fe200038e0100 */
[----:B------:R-:W2:Y:S01]  /*2eb0*/  S2R R0, SR_LANEID ;  /* 0x0000000000007919 */ /* 0x000ea20000000000 */
[----:B------:R-:W-:-:S10]  /*2ec0*/  UFLO.U32 UR5, UR5 ;  /* 0x00000005000572bd */ /* 0x000fd400080e0000 */
[----:B------:R-:W-:-:S06]  /*2ed0*/  ULOP3.LUT UR4, URZ, UR4, URZ, 0x33, !UPT ;  /* 0x00000004ff047292 */ /* 0x000fcc000f8e33ff */
[----:B------:R-:W-:-:S04]  /*2ee0*/  IMAD.U32 R2, RZ, RZ, UR4 ;  /* 0x00000004ff027e24 */ /* 0x000fc8000f8e00ff */
[----:B------:R-:W3:Y:S02]  /*2ef0*/  REDUX UR7, R2 ;  /* 0x00000000020773c4 */ /* 0x000ee40000000000 */
[----:B------:R4:W-:Y:S01]  /*2f00*/  UTCATOMSWS.AND URZ, UR4 ;  /* 0x0000000400ff79e3 */ /* 0x0009e20008000000 */
[----:B--2---:R-:W-:Y:S01]  /*2f10*/  ISETP.EQ.U32.AND P0, PT, R0, UR5, PT ;  /* 0x0000000500007c0c */ /* 0x004fe2000bf02070 */
[----:B---3--:R-:W-:-:S12]  /*2f20*/  IMAD.U32 R0, RZ, RZ, UR7 ;  /* 0x00000007ff007e24 */ /* 0x008fd8000f8e00ff */
[----:B------:R4:W-:Y:S01]  /*2f30*/  @P0 ATOMS.AND RZ, [UR6], R0 ;  /* 0x00000000ffff098c */ /* 0x0009e2000a800006 */
[----:B------:R-:W-:Y:S05]  /*2f40*/  BRA `(.L_x_75) ;  /* 0x0000000000147947 */ /* 0x000fea0003800000 */
.L_x_77:
[----:B------:R-:W-:-:S07]  /*2f50*/  MOV R2, 0x2f70 ;  /* 0x00002f7000027802 */ /* 0x000fce0000000f00 */
[----:B-1----:R-:W-:Y:S05]  /*2f60*/  CALL.REL.NOINC `($__internal_0_$__cuda_sm10x_tcgen05_guardrail_trap_col_being_dealloced_not_returned_by_alloc) ;  /* 0x0000000000447944 */ /* 0x002fea0003c00000 */
[----:B------:R-:W-:Y:S05]  /*2f70*/  BRA `(.L_x_75) ;  /* 0x0000000000087947 */ /* 0x000fea0003800000 */
.L_x_76:
[----:B------:R-:W-:-:S07]  /*2f80*/  MOV R2, 0x2fa0 ;  /* 0x00002fa000027802 */ /* 0x000fce0000000f00 */
[----:B-1----:R-:W-:Y:S05]  /*2f90*/  CALL.REL.NOINC `($__internal_2_$__cuda_sm10x_tcgen05_guardrail_trap_unallocated_columns_being_dealloced) ;  /* 0x0000000000507944 */ /* 0x002fea0003c00000 */
.L_x_75:
[----:B------:R-:W-:Y:S01]  /*2fa0*/  NOP ;  /* 0x0000000000007918 */ /* 0x000fe20000000000 */
[----:B----4-:R-:W-:Y:S05]  /*2fb0*/  EXIT ;  /* 0x000000000000794d */ /* 0x010fea0003800000 */
.L_x_60:
[----:B------:R-:W2:Y:S02]  /*2fc0*/  SYNCS.PHASECHK.TRANS64.TRYWAIT P0, [UR8+0x30000], RZ ;  /* 0x030000ffff0075a7 */ /* 0x000ea40008001108 */
[----:B--2---:R-:W-:Y:S05]  /*2fd0*/  @!P0 BRA `(.L_x_60) ;  /* 0xfffffffc00f88947 */ /* 0x004fea000383ffff */
[----:B------:R-:W-:Y:S05]  /*2fe0*/  BRA `(.L_x_78) ;  /* 0xffffffec00487947 */ /* 0x000fea000383ffff */
.L_x_62:
[----:B------:R-:W2:Y:S02]  /*2ff0*/  SYNCS.PHASECHK.TRANS64.TRYWAIT P1, [UR8+0x30020], RZ ;  /* 0x030020ffff0075a7 */ /* 0x000ea40008021108 */
[----:B--2---:R-:W-:Y:S05]  /*3000*/  @!P1 BRA `(.L_x_62) ;  /* 0xfffffffc00f89947 */ /* 0x004fea000383ffff */
[----:B------:R-:W-:Y:S05]  /*3010*/  BRA `(.L_x_79) ;  /* 0xfffffff000387947 */ /* 0x000fea000383ffff */
.L_x_63:
[----:B------:R-:W3:Y:S02]  /*3020*/  SYNCS.PHASECHK.TRANS64.TRYWAIT P0, [UR42+0x30000], R3 ;  /* 0x03000003ff0075a7 */ /* 0x000ee4000800112a */
[----:B---3--:R-:W-:Y:S05]  /*3030*/  @!P0 BRA `(.L_x_63) ;  /* 0xfffffffc00f88947 */ /* 0x008fea000383ffff */
[----:B------:R-:W-:Y:S05]  /*3040*/  BRA `(.L_x_80) ;  /* 0xfffffff000c47947 */ /* 0x000fea000383ffff */
.L_x_65:
[----:B------:R-:W3:Y:S02]  /*3050*/  SYNCS.PHASECHK.TRANS64.TRYWAIT P0, [UR42+0x30020], R3 ;  /* 0x03002003ff0075a7 */ /* 0x000ee4000800112a */
[----:B---3--:R-:W-:Y:S05]  /*3060*/  @!P0 BRA `(.L_x_65) ;  /* 0xfffffffc00f88947 */ /* 0x008fea000383ffff */
[----:B------:R-:W-:Y:S05]  /*3070*/  BRA `(.L_x_81) ;  /* 0xfffffff400dc7947 */ /* 0x000fea000383ffff */
        .weak           $__internal_0_$__cuda_sm10x_tcgen05_guardrail_trap_col_being_dealloced_not_returned_by_alloc
        .type           $__internal_0_$__cuda_sm10x_tcgen05_guardrail_trap_col_being_dealloced_not_returned_by_alloc,@function
        .size           $__internal_0_$__cuda_sm10x_tcgen05_guardrail_trap_col_being_dealloced_not_returned_by_alloc,($__internal_1_$__cuda_sm10x_tcgen05_guardrail_trap_phase_invalid_during_alloc - $__internal_0_$__cuda_sm10x_tcgen05_guardrail_trap_col_being_dealloced_not_returned_by_alloc)
$__internal_0_$__cuda_sm10x_tcgen05_guardrail_trap_col_being_dealloced_not_returned_by_alloc:
[----:B------:R-:W-:Y:S05]  /*3080*/  BPT.TRAP 0x1 ;  /* 0x000000040000795c */ /* 0x000fea0000300000 */
[----:B------:R-:W-:-:S04]  /*3090*/  IMAD.MOV.U32 R3, RZ, RZ, 0x0 ;  /* 0x00000000ff037424 */ /* 0x000fc800078e00ff */
[----:B------:R-:W-:Y:S05]  /*30a0*/  RET.REL.NODEC R2 `(gluon_tcgen05) ;  /* 0xffffffcc02d47950 */ /* 0x000fea0003c3ffff */
        .weak           $__internal_1_$__cuda_sm10x_tcgen05_guardrail_trap_phase_invalid_during_alloc
        .type           $__internal_1_$__cuda_sm10x_tcgen05_guardrail_trap_phase_invalid_during_alloc,@function
        .size           $__internal_1_$__cuda_sm10x_tcgen05_guardrail_trap_phase_invalid_during_alloc,($__internal_2_$__cuda_sm10x_tcgen05_guardrail_trap_unallocated_columns_being_dealloced - $__internal_1_$__cuda_sm10x_tcgen05_guardrail_trap_phase_invalid_during_alloc)
$__internal_1_$__cuda_sm10x_tcgen05_guardrail_trap_phase_invalid_during_alloc:
[----:B------:R-:W-:Y:S05]  /*30b0*/  BPT.TRAP 0x1 ;  /* 0x000000040000795c */ /* 0x000fea0000300000 */
[----:B------:R-:W-:-:S04]  /*30c0*/  IMAD.MOV.U32 R3, RZ, RZ, 0x0 ;  /* 0x00000000ff037424 */ /* 0x000fc800078e00ff */
[----:B------:R-:W-:Y:S05]  /*30d0*/  RET.REL.NODEC R2 `(gluon_tcgen05) ;  /* 0xffffffcc02c87950 */ /* 0x000fea0003c3ffff */
        .weak           $__internal_2_$__cuda_sm10x_tcgen05_guardrail_trap_unallocated_columns_being_dealloced
        .type           $__internal_2_$__cuda_sm10x_tcgen05_guardrail_trap_unallocated_columns_being_dealloced,@function
        .size           $__internal_2_$__cuda_sm10x_tcgen05_guardrail_trap_unallocated_columns_being_dealloced,(.L_x_85 - $__internal_2_$__cuda_sm10x_tcgen05_guardrail_trap_unallocated_columns_being_dealloced)
$__internal_2_$__cuda_sm10x_tcgen05_guardrail_trap_unallocated_columns_being_dealloced:
[----:B------:R-:W-:Y:S05]  /*30e0*/  BPT.TRAP 0x1 ;  /* 0x000000040000795c */ /* 0x000fea0000300000 */
[----:B------:R-:W-:-:S04]  /*30f0*/  IMAD.MOV.U32 R3, RZ, RZ, 0x0 ;  /* 0x00000000ff037424 */ /* 0x000fc800078e00ff */
[----:B------:R-:W-:Y:S05]  /*3100*/  RET.REL.NODEC R2 `(gluon_tcgen05) ;  /* 0xffffffcc02bc7950 */ /* 0x000fea0003c3ffff */
.L_x_82:
[----:B------:R-:W-:-:S00]  /*3110*/  BRA `(.L_x_82) ;  /* 0xfffffffc00fc7947 */ /* 0x000fc0000383ffff */
[----:B------:R-:W-:-:S00]  /*3120*/  NOP ;  /* 0x0000000000007918 */ /* 0x000fc00000000000 */
        /* <DEDUP_REMOVED lines=13> */
.L_x_85:


//--------------------- .nv.shared.gluon_tcgen05  --------------------------
	.section	.nv.shared.gluon_tcgen05,"aw",@nobits
	.sectionflags	@""
	.align	16
	.zero		1024


//--------------------- .nv.shared.reserved.0     --------------------------
	.section	.nv.shared.reserved.0,"aw",@nobits
	.align	8
	.weak		__nv_reservedSMEM_offset_0_alias
	.size		__nv_reservedSMEM_offset_0_alias, 0, 64
	.other		__nv_reservedSMEM_offset_0_alias,@"STO_CUDA_RESERVED_SHARED STV_DEFAULT"
__nv_reservedSMEM_offset_0_alias:
	.zero		0
.nv.shared.reserved.0:
	.zero		64
	.weak		__nv_reservedSMEM_allocation_phase
	.type		__nv_reservedSMEM_allocation_phase,@object
	.size		__nv_reservedSMEM_allocation_phase,(.L_0 - __nv_reservedSMEM_allocation_phase)
__nv_reservedSMEM_allocation_phase:
	.zero		1
.L_0:
	.zero		7
	.weak		__nv_reservedSMEM_devtool_atexit_pc
	.type		__nv_reservedSMEM_devtool_atexit_pc,@object
	.size		__nv_reservedSMEM_devtool_atexit_pc,(__nv_reservedSMEM_allocation_mask - __nv_reservedSMEM_devtool_atexit_pc)
__nv_reservedSMEM_devtool_atexit_pc:
	.zero		8
	.weak		__nv_reservedSMEM_allocation_mask
	.type		__nv_reservedSMEM_allocation_mask,@object
	.size		__nv_reservedSMEM_allocation_mask,(.L_2 - __nv_reservedSMEM_allocation_mask)
__nv_reservedSMEM_allocation_mask:
	.zero		4
.L_2:


//--------------------- .nv.constant0.gluon_tcgen05 --------------------------
	.section	.nv.constant0.gluon_tcgen05,"a",@progbits
	.sectionflags	@""
	.align	4
.nv.constant0.gluon_tcgen05:
	.zero		976


//--------------------- SYMBOLS --------------------------

	.type		.nv.reservedSmem.offset0,@object
	.size		.nv.reservedSmem.offset0,0x4
	.type		.nv.reservedSmem.cap,@object
	.size		.nv.reservedSmem.cap,0x4
